//
// Generated by NVIDIA NVVM Compiler
//
// Compiler Build ID: CL-36424714
// Cuda compilation tools, release 13.0, V13.0.88
// Based on NVVM 20.0.0
//

.version 9.0
.target sm_100
.address_size 64

	// .globl	_Z15generate_squareP7Point2Dj
.func  (.param .align 16 .b8 func_retval0[16]) __internal_trig_reduction_slowpathd
(
	.param .b64 __internal_trig_reduction_slowpathd_param_0
)
;
// _ZZ13calculate_sinjP7Point2DPdE5point has been demoted
// _ZZ13calculate_tanjP7Point3DPdE5point has been demoted
// _ZZ23calculate_sum_of_tan_xyjP7Point3DPdE5point has been demoted
// _ZZ23calculate_sum_of_tan_xzjP7Point3DPdE5point has been demoted
// _ZZ23calculate_sum_of_tan_yzjP7Point3DPdE5point has been demoted
// _ZZ11special_sumjPdjS_E12matrix_point has been demoted
.global .align 8 .b8 __cudart_i2opi_d[144] = {8, 93, 141, 31, 177, 95, 251, 107, 234, 146, 82, 138, 247, 57, 7, 61, 123, 241, 229, 235, 199, 186, 39, 117, 45, 234, 95, 158, 102, 63, 70, 79, 183, 9, 203, 39, 207, 126, 54, 109, 31, 109, 10, 90, 139, 17, 47, 239, 15, 152, 5, 222, 255, 151, 248, 31, 59, 40, 249, 189, 139, 95, 132, 156, 244, 57, 83, 131, 57, 214, 145, 57, 65, 126, 95, 180, 38, 112, 156, 233, 132, 68, 187, 46, 245, 53, 130, 232, 62, 167, 41, 177, 28, 235, 29, 254, 28, 146, 209, 9, 234, 46, 73, 6, 224, 210, 77, 66, 58, 110, 36, 183, 97, 197, 187, 222, 171, 99, 81, 254, 65, 144, 67, 60, 153, 149, 98, 219, 192, 221, 52, 245, 209, 87, 39, 252, 41, 21, 68, 78, 110, 131, 249, 162};
.global .align 16 .b8 __cudart_sin_cos_coeffs[128] = {70, 210, 176, 44, 241, 229, 90, 190, 146, 227, 172, 105, 227, 29, 199, 62, 161, 98, 219, 25, 160, 1, 42, 191, 24, 8, 17, 17, 17, 17, 129, 63, 84, 85, 85, 85, 85, 85, 197, 191, 0, 0, 0, 0, 0, 0, 0, 0, 0, 0, 0, 0, 0, 0, 0, 0, 100, 129, 253, 32, 131, 255, 168, 189, 40, 133, 239, 193, 167, 238, 33, 62, 217, 230, 6, 142, 79, 126, 146, 190, 233, 188, 221, 25, 160, 1, 250, 62, 71, 93, 193, 22, 108, 193, 86, 191, 81, 85, 85, 85, 85, 85, 165, 63, 0, 0, 0, 0, 0, 0, 224, 191, 0, 0, 0, 0, 0, 0, 240, 63};

.visible .entry _Z15generate_squareP7Point2Dj(
	.param .u64 .ptr .align 1 _Z15generate_squareP7Point2Dj_param_0,
	.param .u32 _Z15generate_squareP7Point2Dj_param_1
)
{
	.reg .pred 	%p<2>;
	.reg .b32 	%r<14>;
	.reg .b64 	%rd<5>;
	.reg .b64 	%fd<5>;

	ld.param.u64 	%rd1, [_Z15generate_squareP7Point2Dj_param_0];
	ld.param.u32 	%r4, [_Z15generate_squareP7Point2Dj_param_1];
	mov.u32 	%r5, %ctaid.x;
	mov.u32 	%r6, %ntid.x;
	mov.u32 	%r7, %tid.x;
	mad.lo.s32 	%r1, %r5, %r6, %r7;
	mov.u32 	%r8, %ctaid.y;
	mov.u32 	%r9, %ntid.y;
	mov.u32 	%r10, %tid.y;
	mad.lo.s32 	%r11, %r8, %r9, %r10;
	max.u32 	%r12, %r1, %r11;
	setp.ge.u32 	%p1, %r12, %r4;
	@%p1 bra 	$L__BB0_2;
	cvta.to.global.u64 	%rd2, %rd1;
	cvt.rn.f64.u32 	%fd1, %r11;
	fma.rn.f64 	%fd2, %fd1, 0d3F50624DD2F1A9FC, 0dC00921FB5443D6F4;
	cvt.rn.f64.u32 	%fd3, %r1;
	fma.rn.f64 	%fd4, %fd3, 0d3F50624DD2F1A9FC, 0dC00921FB5443D6F4;
	mad.lo.s32 	%r13, %r4, %r1, %r11;
	mul.wide.u32 	%rd3, %r13, 16;
	add.s64 	%rd4, %rd2, %rd3;
	st.global.f64 	[%rd4], %fd2;
	st.global.f64 	[%rd4+8], %fd4;
$L__BB0_2:
	ret;

}
	// .globl	_Z13generate_cubeP7Point3Di
.visible .entry _Z13generate_cubeP7Point3Di(
	.param .u64 .ptr .align 1 _Z13generate_cubeP7Point3Di_param_0,
	.param .u32 _Z13generate_cubeP7Point3Di_param_1
)
{
	.reg .pred 	%p<2>;
	.reg .b32 	%r<9>;
	.reg .b64 	%rd<5>;
	.reg .b64 	%fd<7>;

	ld.param.u64 	%rd1, [_Z13generate_cubeP7Point3Di_param_0];
	ld.param.u32 	%r4, [_Z13generate_cubeP7Point3Di_param_1];
	mov.u32 	%r1, %ctaid.x;
	mov.u32 	%r2, %ctaid.y;
	mov.u32 	%r3, %ctaid.z;
	max.u32 	%r5, %r1, %r2;
	max.u32 	%r6, %r3, %r5;
	setp.ge.u32 	%p1, %r6, %r4;
	@%p1 bra 	$L__BB1_2;
	cvta.to.global.u64 	%rd2, %rd1;
	cvt.rn.f64.u32 	%fd1, %r1;
	add.f64 	%fd2, %fd1, 0dC00921FB5443D6F4;
	cvt.rn.f64.u32 	%fd3, %r2;
	add.f64 	%fd4, %fd3, 0dC00921FB5443D6F4;
	cvt.rn.f64.u32 	%fd5, %r3;
	add.f64 	%fd6, %fd5, 0dC00921FB5443D6F4;
	mad.lo.s32 	%r7, %r4, %r1, %r2;
	mad.lo.s32 	%r8, %r7, %r4, %r3;
	mul.wide.u32 	%rd3, %r8, 24;
	add.s64 	%rd4, %rd2, %rd3;
	st.global.f64 	[%rd4], %fd2;
	st.global.f64 	[%rd4+8], %fd4;
	st.global.f64 	[%rd4+16], %fd6;
$L__BB1_2:
	ret;

}
	// .globl	_Z13calculate_sinjP7Point2DPd
.visible .entry _Z13calculate_sinjP7Point2DPd(
	.param .u32 _Z13calculate_sinjP7Point2DPd_param_0,
	.param .u64 .ptr .align 1 _Z13calculate_sinjP7Point2DPd_param_1,
	.param .u64 .ptr .align 1 _Z13calculate_sinjP7Point2DPd_param_2
)
{
	.reg .pred 	%p<5>;
	.reg .b32 	%r<20>;
	.reg .b64 	%rd<14>;
	.reg .b64 	%fd<36>;
	// demoted variable
	.shared .align 8 .u64 _ZZ13calculate_sinjP7Point2DPdE5point;
	ld.param.u32 	%r5, [_Z13calculate_sinjP7Point2DPd_param_0];
	ld.param.u64 	%rd2, [_Z13calculate_sinjP7Point2DPd_param_1];
	ld.param.u64 	%rd1, [_Z13calculate_sinjP7Point2DPd_param_2];
	cvta.to.global.u64 	%rd3, %rd2;
	mov.u32 	%r6, %ctaid.x;
	mov.u32 	%r7, %ntid.x;
	mov.u32 	%r8, %tid.x;
	mad.lo.s32 	%r9, %r6, %r7, %r8;
	mov.u32 	%r10, %ctaid.y;
	mov.u32 	%r11, %ntid.y;
	mov.u32 	%r12, %tid.y;
	mad.lo.s32 	%r13, %r10, %r11, %r12;
	mad.lo.s32 	%r1, %r9, %r5, %r13;
	mul.wide.u32 	%rd4, %r1, 16;
	add.s64 	%rd5, %rd3, %rd4;
	add.s64 	%rd6, %rd2, %rd4;
	st.shared.u64 	[_ZZ13calculate_sinjP7Point2DPdE5point], %rd6;
	ld.global.f64 	%fd7, [%rd5];
	ld.global.f64 	%fd8, [%rd5+8];
	add.f64 	%fd1, %fd7, %fd8;
	abs.f64 	%fd2, %fd1;
	setp.neu.f64 	%p1, %fd2, 0d7FF0000000000000;
	@%p1 bra 	$L__BB2_2;
	mov.f64 	%fd14, 0d0000000000000000;
	mul.rn.f64 	%fd35, %fd1, %fd14;
	mov.b32 	%r19, 0;
	bra.uni 	$L__BB2_4;
$L__BB2_2:
	mul.f64 	%fd9, %fd1, 0d3FE45F306DC9C883;
	cvt.rni.s32.f64 	%r19, %fd9;
	cvt.rn.f64.s32 	%fd10, %r19;
	fma.rn.f64 	%fd11, %fd10, 0dBFF921FB54442D18, %fd1;
	fma.rn.f64 	%fd12, %fd10, 0dBC91A62633145C00, %fd11;
	fma.rn.f64 	%fd35, %fd10, 0dB97B839A252049C0, %fd12;
	setp.ltu.f64 	%p2, %fd2, 0d41E0000000000000;
	@%p2 bra 	$L__BB2_4;
	{ // callseq 0, 0
	.param .b64 param0;
	st.param.f64 	[param0], %fd1;
	.param .align 16 .b8 retval0[16];
	call.uni (retval0), 
	__internal_trig_reduction_slowpathd, 
	(
	param0
	);
	ld.param.f64 	%fd35, [retval0];
	ld.param.b32 	%r19, [retval0+8];
	} // callseq 0
$L__BB2_4:
	cvta.to.global.u64 	%rd7, %rd1;
	shl.b32 	%r16, %r19, 6;
	cvt.u64.u32 	%rd8, %r16;
	and.b64  	%rd9, %rd8, 64;
	mov.u64 	%rd10, __cudart_sin_cos_coeffs;
	add.s64 	%rd11, %rd10, %rd9;
	mul.rn.f64 	%fd15, %fd35, %fd35;
	and.b32  	%r17, %r19, 1;
	setp.eq.b32 	%p3, %r17, 1;
	selp.f64 	%fd16, 0dBDA8FF8320FD8164, 0d3DE5DB65F9785EBA, %p3;
	ld.global.nc.v2.f64 	{%fd17, %fd18}, [%rd11];
	fma.rn.f64 	%fd19, %fd16, %fd15, %fd17;
	fma.rn.f64 	%fd20, %fd19, %fd15, %fd18;
	ld.global.nc.v2.f64 	{%fd21, %fd22}, [%rd11+16];
	fma.rn.f64 	%fd23, %fd20, %fd15, %fd21;
	fma.rn.f64 	%fd24, %fd23, %fd15, %fd22;
	ld.global.nc.v2.f64 	{%fd25, %fd26}, [%rd11+32];
	fma.rn.f64 	%fd27, %fd24, %fd15, %fd25;
	fma.rn.f64 	%fd28, %fd27, %fd15, %fd26;
	fma.rn.f64 	%fd29, %fd28, %fd35, %fd35;
	fma.rn.f64 	%fd30, %fd28, %fd15, 0d3FF0000000000000;
	selp.f64 	%fd31, %fd30, %fd29, %p3;
	and.b32  	%r18, %r19, 2;
	setp.eq.s32 	%p4, %r18, 0;
	mov.f64 	%fd32, 0d0000000000000000;
	sub.f64 	%fd33, %fd32, %fd31;
	selp.f64 	%fd34, %fd31, %fd33, %p4;
	mul.wide.u32 	%rd12, %r1, 8;
	add.s64 	%rd13, %rd7, %rd12;
	st.global.f64 	[%rd13], %fd34;
	ret;

}
	// .globl	_Z13calculate_tanjP7Point3DPd
.visible .entry _Z13calculate_tanjP7Point3DPd(
	.param .u32 _Z13calculate_tanjP7Point3DPd_param_0,
	.param .u64 .ptr .align 1 _Z13calculate_tanjP7Point3DPd_param_1,
	.param .u64 .ptr .align 1 _Z13calculate_tanjP7Point3DPd_param_2
)
{
	.reg .pred 	%p<8>;
	.reg .b32 	%r<13>;
	.reg .b64 	%rd<9>;
	.reg .b64 	%fd<51>;
	// demoted variable
	.shared .align 8 .u64 _ZZ13calculate_tanjP7Point3DPdE5point;
	ld.param.u32 	%r5, [_Z13calculate_tanjP7Point3DPd_param_0];
	ld.param.u64 	%rd2, [_Z13calculate_tanjP7Point3DPd_param_1];
	ld.param.u64 	%rd1, [_Z13calculate_tanjP7Point3DPd_param_2];
	mov.u32 	%r6, %ctaid.x;
	mov.u32 	%r7, %ctaid.y;
	mov.u32 	%r8, %ctaid.z;
	mad.lo.s32 	%r9, %r5, %r8, %r7;
	mad.lo.s32 	%r1, %r9, %r5, %r6;
	mul.wide.u32 	%rd3, %r1, 24;
	add.s64 	%rd4, %rd2, %rd3;
	st.shared.u64 	[_ZZ13calculate_tanjP7Point3DPdE5point], %rd4;
	bar.sync 	0;
	ld.shared.u64 	%rd5, [_ZZ13calculate_tanjP7Point3DPdE5point];
	ld.f64 	%fd12, [%rd5];
	ld.f64 	%fd13, [%rd5+8];
	ld.f64 	%fd14, [%rd5+16];
	add.f64 	%fd15, %fd12, %fd13;
	add.f64 	%fd1, %fd15, %fd14;
	abs.f64 	%fd2, %fd1;
	setp.neu.f64 	%p3, %fd2, 0d7FF0000000000000;
	@%p3 bra 	$L__BB3_2;
	mov.f64 	%fd21, 0d0000000000000000;
	mul.rn.f64 	%fd49, %fd1, %fd21;
	mov.pred 	%p7, -1;
	bra.uni 	$L__BB3_5;
$L__BB3_2:
	mul.f64 	%fd16, %fd1, 0d3FE45F306DC9C883;
	cvt.rni.s32.f64 	%r12, %fd16;
	cvt.rn.f64.s32 	%fd17, %r12;
	fma.rn.f64 	%fd18, %fd17, 0dBFF921FB54442D18, %fd1;
	fma.rn.f64 	%fd19, %fd17, 0dBC91A62633145C00, %fd18;
	fma.rn.f64 	%fd49, %fd17, 0dB97B839A252049C0, %fd19;
	setp.ltu.f64 	%p4, %fd2, 0d41E0000000000000;
	@%p4 bra 	$L__BB3_4;
	{ // callseq 1, 0
	.param .b64 param0;
	st.param.f64 	[param0], %fd1;
	.param .align 16 .b8 retval0[16];
	call.uni (retval0), 
	__internal_trig_reduction_slowpathd, 
	(
	param0
	);
	ld.param.f64 	%fd49, [retval0];
	ld.param.b32 	%r12, [retval0+8];
	} // callseq 1
$L__BB3_4:
	and.b32  	%r11, %r12, 1;
	setp.eq.b32 	%p5, %r11, 1;
	not.pred 	%p7, %p5;
$L__BB3_5:
	mul.f64 	%fd22, %fd49, %fd49;
	fma.rn.f64 	%fd23, %fd22, 0d3EE48DAC2799BCB9, 0dBEF9757C5B27EBB1;
	fma.rn.f64 	%fd24, %fd23, %fd22, 0d3F0980E90FD91E04;
	fma.rn.f64 	%fd25, %fd24, %fd22, 0dBEFAE2B0417D7E1D;
	fma.rn.f64 	%fd26, %fd25, %fd22, 0d3F119F5341BFBA57;
	fma.rn.f64 	%fd27, %fd26, %fd22, 0d3F15E791A00F6919;
	fma.rn.f64 	%fd28, %fd27, %fd22, 0d3F2FF2E7FADEC73A;
	fma.rn.f64 	%fd29, %fd28, %fd22, 0d3F434BC1B206DA62;
	fma.rn.f64 	%fd30, %fd29, %fd22, 0d3F57DB18EF2F83F9;
	fma.rn.f64 	%fd31, %fd30, %fd22, 0d3F6D6D2E7AE49FBC;
	fma.rn.f64 	%fd32, %fd31, %fd22, 0d3F8226E3A816A776;
	fma.rn.f64 	%fd33, %fd32, %fd22, 0d3F9664F485D25660;
	fma.rn.f64 	%fd34, %fd33, %fd22, 0d3FABA1BA1BABF31D;
	fma.rn.f64 	%fd35, %fd34, %fd22, 0d3FC11111111105D2;
	fma.rn.f64 	%fd36, %fd35, %fd22, 0d3FD555555555555E;
	mul.f64 	%fd8, %fd22, %fd36;
	fma.rn.f64 	%fd50, %fd8, %fd49, %fd49;
	@%p7 bra 	$L__BB3_7;
	sub.f64 	%fd37, %fd50, %fd49;
	neg.f64 	%fd38, %fd37;
	fma.rn.f64 	%fd39, %fd8, %fd49, %fd38;
	rcp.approx.ftz.f64 	%fd40, %fd50;
	neg.f64 	%fd41, %fd50;
	fma.rn.f64 	%fd42, %fd41, %fd40, 0d3FF0000000000000;
	fma.rn.f64 	%fd43, %fd42, %fd42, %fd42;
	fma.rn.f64 	%fd44, %fd43, %fd40, %fd40;
	neg.f64 	%fd45, %fd44;
	fma.rn.f64 	%fd46, %fd50, %fd45, 0d3FF0000000000000;
	fma.rn.f64 	%fd47, %fd45, %fd39, %fd46;
	fma.rn.f64 	%fd50, %fd47, %fd45, %fd45;
$L__BB3_7:
	cvta.to.global.u64 	%rd6, %rd1;
	mul.wide.u32 	%rd7, %r1, 8;
	add.s64 	%rd8, %rd6, %rd7;
	st.global.f64 	[%rd8], %fd50;
	ret;

}
	// .globl	_Z23calculate_sum_of_tan_xyjP7Point3DPd
.visible .entry _Z23calculate_sum_of_tan_xyjP7Point3DPd(
	.param .u32 _Z23calculate_sum_of_tan_xyjP7Point3DPd_param_0,
	.param .u64 .ptr .align 1 _Z23calculate_sum_of_tan_xyjP7Point3DPd_param_1,
	.param .u64 .ptr .align 1 _Z23calculate_sum_of_tan_xyjP7Point3DPd_param_2
)
{
	.reg .pred 	%p<27>;
	.reg .b32 	%r<53>;
	.reg .b64 	%rd<15>;
	.reg .b64 	%fd<166>;
	// demoted variable
	.shared .align 8 .u64 _ZZ23calculate_sum_of_tan_xyjP7Point3DPdE5point;
	ld.param.u32 	%r26, [_Z23calculate_sum_of_tan_xyjP7Point3DPd_param_0];
	ld.param.u64 	%rd2, [_Z23calculate_sum_of_tan_xyjP7Point3DPd_param_1];
	ld.param.u64 	%rd3, [_Z23calculate_sum_of_tan_xyjP7Point3DPd_param_2];
	cvta.to.global.u64 	%rd1, %rd2;
	mov.u32 	%r27, %ctaid.x;
	mov.u32 	%r28, %ntid.x;
	mov.u32 	%r29, %tid.x;
	mad.lo.s32 	%r1, %r27, %r28, %r29;
	mov.u32 	%r30, %ctaid.y;
	mov.u32 	%r31, %ntid.y;
	mul.lo.s32 	%r2, %r30, %r31;
	mov.u32 	%r3, %tid.y;
	add.s32 	%r4, %r2, %r3;
	setp.eq.s32 	%p7, %r26, 0;
	mov.f64 	%fd160, 0d0000000000000000;
	@%p7 bra 	$L__BB4_27;
	setp.eq.s32 	%p8, %r26, 1;
	mov.f64 	%fd160, 0d0000000000000000;
	mov.b32 	%r51, 0;
	@%p8 bra 	$L__BB4_18;
	and.b32  	%r51, %r26, -2;
	neg.s32 	%r48, %r51;
	add.s32 	%r33, %r3, %r26;
	add.s32 	%r34, %r33, %r2;
	mad.lo.s32 	%r47, %r26, %r34, %r1;
	mul.lo.s32 	%r35, %r26, %r26;
	shl.b32 	%r8, %r35, 1;
	mad.lo.s32 	%r46, %r26, %r4, %r1;
	mov.f64 	%fd160, 0d0000000000000000;
$L__BB4_3:
	mul.wide.u32 	%rd4, %r46, 24;
	add.s64 	%rd5, %rd1, %rd4;
	ld.global.f64 	%fd45, [%rd5];
	ld.global.f64 	%fd46, [%rd5+8];
	add.f64 	%fd47, %fd45, %fd46;
	ld.global.f64 	%fd48, [%rd5+16];
	add.f64 	%fd2, %fd47, %fd48;
	abs.f64 	%fd3, %fd2;
	setp.neu.f64 	%p9, %fd3, 0d7FF0000000000000;
	@%p9 bra 	$L__BB4_5;
	mov.f64 	%fd54, 0d0000000000000000;
	mul.rn.f64 	%fd155, %fd2, %fd54;
	mov.pred 	%p24, -1;
	bra.uni 	$L__BB4_8;
$L__BB4_5:
	mul.f64 	%fd49, %fd2, 0d3FE45F306DC9C883;
	cvt.rni.s32.f64 	%r49, %fd49;
	cvt.rn.f64.s32 	%fd50, %r49;
	fma.rn.f64 	%fd51, %fd50, 0dBFF921FB54442D18, %fd2;
	fma.rn.f64 	%fd52, %fd50, 0dBC91A62633145C00, %fd51;
	fma.rn.f64 	%fd155, %fd50, 0dB97B839A252049C0, %fd52;
	setp.ltu.f64 	%p10, %fd3, 0d41E0000000000000;
	@%p10 bra 	$L__BB4_7;
	{ // callseq 2, 0
	.param .b64 param0;
	st.param.f64 	[param0], %fd2;
	.param .align 16 .b8 retval0[16];
	call.uni (retval0), 
	__internal_trig_reduction_slowpathd, 
	(
	param0
	);
	ld.param.f64 	%fd155, [retval0];
	ld.param.b32 	%r49, [retval0+8];
	} // callseq 2
$L__BB4_7:
	and.b32  	%r37, %r49, 1;
	setp.eq.b32 	%p11, %r37, 1;
	not.pred 	%p24, %p11;
$L__BB4_8:
	mul.f64 	%fd55, %fd155, %fd155;
	fma.rn.f64 	%fd56, %fd55, 0d3EE48DAC2799BCB9, 0dBEF9757C5B27EBB1;
	fma.rn.f64 	%fd57, %fd56, %fd55, 0d3F0980E90FD91E04;
	fma.rn.f64 	%fd58, %fd57, %fd55, 0dBEFAE2B0417D7E1D;
	fma.rn.f64 	%fd59, %fd58, %fd55, 0d3F119F5341BFBA57;
	fma.rn.f64 	%fd60, %fd59, %fd55, 0d3F15E791A00F6919;
	fma.rn.f64 	%fd61, %fd60, %fd55, 0d3F2FF2E7FADEC73A;
	fma.rn.f64 	%fd62, %fd61, %fd55, 0d3F434BC1B206DA62;
	fma.rn.f64 	%fd63, %fd62, %fd55, 0d3F57DB18EF2F83F9;
	fma.rn.f64 	%fd64, %fd63, %fd55, 0d3F6D6D2E7AE49FBC;
	fma.rn.f64 	%fd65, %fd64, %fd55, 0d3F8226E3A816A776;
	fma.rn.f64 	%fd66, %fd65, %fd55, 0d3F9664F485D25660;
	fma.rn.f64 	%fd67, %fd66, %fd55, 0d3FABA1BA1BABF31D;
	fma.rn.f64 	%fd68, %fd67, %fd55, 0d3FC11111111105D2;
	fma.rn.f64 	%fd69, %fd68, %fd55, 0d3FD555555555555E;
	mul.f64 	%fd9, %fd55, %fd69;
	fma.rn.f64 	%fd156, %fd9, %fd155, %fd155;
	@%p24 bra 	$L__BB4_10;
	sub.f64 	%fd70, %fd156, %fd155;
	neg.f64 	%fd71, %fd70;
	fma.rn.f64 	%fd72, %fd9, %fd155, %fd71;
	rcp.approx.ftz.f64 	%fd73, %fd156;
	neg.f64 	%fd74, %fd156;
	fma.rn.f64 	%fd75, %fd74, %fd73, 0d3FF0000000000000;
	fma.rn.f64 	%fd76, %fd75, %fd75, %fd75;
	fma.rn.f64 	%fd77, %fd76, %fd73, %fd73;
	neg.f64 	%fd78, %fd77;
	fma.rn.f64 	%fd79, %fd156, %fd78, 0d3FF0000000000000;
	fma.rn.f64 	%fd80, %fd78, %fd72, %fd79;
	fma.rn.f64 	%fd156, %fd80, %fd78, %fd78;
$L__BB4_10:
	add.f64 	%fd13, %fd160, %fd156;
	mul.wide.u32 	%rd6, %r47, 24;
	add.s64 	%rd7, %rd1, %rd6;
	add.s64 	%rd8, %rd2, %rd6;
	st.shared.u64 	[_ZZ23calculate_sum_of_tan_xyjP7Point3DPdE5point], %rd8;
	ld.global.f64 	%fd81, [%rd7];
	ld.global.f64 	%fd82, [%rd7+8];
	add.f64 	%fd83, %fd81, %fd82;
	ld.global.f64 	%fd84, [%rd7+16];
	add.f64 	%fd14, %fd83, %fd84;
	abs.f64 	%fd15, %fd14;
	setp.eq.f64 	%p13, %fd15, 0d7FF0000000000000;
	@%p13 bra 	$L__BB4_14;
	mul.f64 	%fd85, %fd14, 0d3FE45F306DC9C883;
	cvt.rni.s32.f64 	%r50, %fd85;
	cvt.rn.f64.s32 	%fd86, %r50;
	fma.rn.f64 	%fd87, %fd86, 0dBFF921FB54442D18, %fd14;
	fma.rn.f64 	%fd88, %fd86, 0dBC91A62633145C00, %fd87;
	fma.rn.f64 	%fd158, %fd86, 0dB97B839A252049C0, %fd88;
	setp.ltu.f64 	%p14, %fd15, 0d41E0000000000000;
	@%p14 bra 	$L__BB4_13;
	{ // callseq 3, 0
	.param .b64 param0;
	st.param.f64 	[param0], %fd14;
	.param .align 16 .b8 retval0[16];
	call.uni (retval0), 
	__internal_trig_reduction_slowpathd, 
	(
	param0
	);
	ld.param.f64 	%fd158, [retval0];
	ld.param.b32 	%r50, [retval0+8];
	} // callseq 3
$L__BB4_13:
	and.b32  	%r39, %r50, 1;
	setp.eq.b32 	%p15, %r39, 1;
	not.pred 	%p25, %p15;
	bra.uni 	$L__BB4_15;
$L__BB4_14:
	mov.f64 	%fd90, 0d0000000000000000;
	mul.rn.f64 	%fd158, %fd14, %fd90;
	mov.pred 	%p25, -1;
$L__BB4_15:
	mul.f64 	%fd91, %fd158, %fd158;
	fma.rn.f64 	%fd92, %fd91, 0d3EE48DAC2799BCB9, 0dBEF9757C5B27EBB1;
	fma.rn.f64 	%fd93, %fd92, %fd91, 0d3F0980E90FD91E04;
	fma.rn.f64 	%fd94, %fd93, %fd91, 0dBEFAE2B0417D7E1D;
	fma.rn.f64 	%fd95, %fd94, %fd91, 0d3F119F5341BFBA57;
	fma.rn.f64 	%fd96, %fd95, %fd91, 0d3F15E791A00F6919;
	fma.rn.f64 	%fd97, %fd96, %fd91, 0d3F2FF2E7FADEC73A;
	fma.rn.f64 	%fd98, %fd97, %fd91, 0d3F434BC1B206DA62;
	fma.rn.f64 	%fd99, %fd98, %fd91, 0d3F57DB18EF2F83F9;
	fma.rn.f64 	%fd100, %fd99, %fd91, 0d3F6D6D2E7AE49FBC;
	fma.rn.f64 	%fd101, %fd100, %fd91, 0d3F8226E3A816A776;
	fma.rn.f64 	%fd102, %fd101, %fd91, 0d3F9664F485D25660;
	fma.rn.f64 	%fd103, %fd102, %fd91, 0d3FABA1BA1BABF31D;
	fma.rn.f64 	%fd104, %fd103, %fd91, 0d3FC11111111105D2;
	fma.rn.f64 	%fd105, %fd104, %fd91, 0d3FD555555555555E;
	mul.f64 	%fd21, %fd91, %fd105;
	fma.rn.f64 	%fd159, %fd21, %fd158, %fd158;
	@%p25 bra 	$L__BB4_17;
	sub.f64 	%fd106, %fd159, %fd158;
	neg.f64 	%fd107, %fd106;
	fma.rn.f64 	%fd108, %fd21, %fd158, %fd107;
	rcp.approx.ftz.f64 	%fd109, %fd159;
	neg.f64 	%fd110, %fd159;
	fma.rn.f64 	%fd111, %fd110, %fd109, 0d3FF0000000000000;
	fma.rn.f64 	%fd112, %fd111, %fd111, %fd111;
	fma.rn.f64 	%fd113, %fd112, %fd109, %fd109;
	neg.f64 	%fd114, %fd113;
	fma.rn.f64 	%fd115, %fd159, %fd114, 0d3FF0000000000000;
	fma.rn.f64 	%fd116, %fd114, %fd108, %fd115;
	fma.rn.f64 	%fd159, %fd116, %fd114, %fd114;
$L__BB4_17:
	add.f64 	%fd160, %fd13, %fd159;
	add.s32 	%r48, %r48, 2;
	add.s32 	%r47, %r47, %r8;
	add.s32 	%r46, %r46, %r8;
	setp.ne.s32 	%p17, %r48, 0;
	@%p17 bra 	$L__BB4_3;
$L__BB4_18:
	and.b32  	%r40, %r26, 1;
	setp.eq.b32 	%p18, %r40, 1;
	not.pred 	%p19, %p18;
	@%p19 bra 	$L__BB4_27;
	mad.lo.s32 	%r41, %r51, %r26, %r4;
	mad.lo.s32 	%r42, %r41, %r26, %r1;
	mul.wide.u32 	%rd9, %r42, 24;
	add.s64 	%rd10, %rd1, %rd9;
	add.s64 	%rd11, %rd2, %rd9;
	st.shared.u64 	[_ZZ23calculate_sum_of_tan_xyjP7Point3DPdE5point], %rd11;
	ld.global.f64 	%fd117, [%rd10];
	ld.global.f64 	%fd118, [%rd10+8];
	add.f64 	%fd119, %fd117, %fd118;
	ld.global.f64 	%fd120, [%rd10+16];
	add.f64 	%fd28, %fd119, %fd120;
	abs.f64 	%fd29, %fd28;
	setp.eq.f64 	%p20, %fd29, 0d7FF0000000000000;
	@%p20 bra 	$L__BB4_23;
	mul.f64 	%fd121, %fd28, 0d3FE45F306DC9C883;
	cvt.rni.s32.f64 	%r52, %fd121;
	cvt.rn.f64.s32 	%fd122, %r52;
	fma.rn.f64 	%fd123, %fd122, 0dBFF921FB54442D18, %fd28;
	fma.rn.f64 	%fd124, %fd122, 0dBC91A62633145C00, %fd123;
	fma.rn.f64 	%fd163, %fd122, 0dB97B839A252049C0, %fd124;
	setp.ltu.f64 	%p21, %fd29, 0d41E0000000000000;
	@%p21 bra 	$L__BB4_22;
	{ // callseq 4, 0
	.param .b64 param0;
	st.param.f64 	[param0], %fd28;
	.param .align 16 .b8 retval0[16];
	call.uni (retval0), 
	__internal_trig_reduction_slowpathd, 
	(
	param0
	);
	ld.param.f64 	%fd163, [retval0];
	ld.param.b32 	%r52, [retval0+8];
	} // callseq 4
$L__BB4_22:
	and.b32  	%r44, %r52, 1;
	setp.eq.b32 	%p22, %r44, 1;
	not.pred 	%p26, %p22;
	bra.uni 	$L__BB4_24;
$L__BB4_23:
	mov.f64 	%fd126, 0d0000000000000000;
	mul.rn.f64 	%fd163, %fd28, %fd126;
	mov.pred 	%p26, -1;
$L__BB4_24:
	mul.f64 	%fd127, %fd163, %fd163;
	fma.rn.f64 	%fd128, %fd127, 0d3EE48DAC2799BCB9, 0dBEF9757C5B27EBB1;
	fma.rn.f64 	%fd129, %fd128, %fd127, 0d3F0980E90FD91E04;
	fma.rn.f64 	%fd130, %fd129, %fd127, 0dBEFAE2B0417D7E1D;
	fma.rn.f64 	%fd131, %fd130, %fd127, 0d3F119F5341BFBA57;
	fma.rn.f64 	%fd132, %fd131, %fd127, 0d3F15E791A00F6919;
	fma.rn.f64 	%fd133, %fd132, %fd127, 0d3F2FF2E7FADEC73A;
	fma.rn.f64 	%fd134, %fd133, %fd127, 0d3F434BC1B206DA62;
	fma.rn.f64 	%fd135, %fd134, %fd127, 0d3F57DB18EF2F83F9;
	fma.rn.f64 	%fd136, %fd135, %fd127, 0d3F6D6D2E7AE49FBC;
	fma.rn.f64 	%fd137, %fd136, %fd127, 0d3F8226E3A816A776;
	fma.rn.f64 	%fd138, %fd137, %fd127, 0d3F9664F485D25660;
	fma.rn.f64 	%fd139, %fd138, %fd127, 0d3FABA1BA1BABF31D;
	fma.rn.f64 	%fd140, %fd139, %fd127, 0d3FC11111111105D2;
	fma.rn.f64 	%fd141, %fd140, %fd127, 0d3FD555555555555E;
	mul.f64 	%fd35, %fd127, %fd141;
	fma.rn.f64 	%fd164, %fd35, %fd163, %fd163;
	@%p26 bra 	$L__BB4_26;
	sub.f64 	%fd142, %fd164, %fd163;
	neg.f64 	%fd143, %fd142;
	fma.rn.f64 	%fd144, %fd35, %fd163, %fd143;
	rcp.approx.ftz.f64 	%fd145, %fd164;
	neg.f64 	%fd146, %fd164;
	fma.rn.f64 	%fd147, %fd146, %fd145, 0d3FF0000000000000;
	fma.rn.f64 	%fd148, %fd147, %fd147, %fd147;
	fma.rn.f64 	%fd149, %fd148, %fd145, %fd145;
	neg.f64 	%fd150, %fd149;
	fma.rn.f64 	%fd151, %fd164, %fd150, 0d3FF0000000000000;
	fma.rn.f64 	%fd152, %fd150, %fd144, %fd151;
	fma.rn.f64 	%fd164, %fd152, %fd150, %fd150;
$L__BB4_26:
	add.f64 	%fd160, %fd160, %fd164;
$L__BB4_27:
	cvta.to.global.u64 	%rd12, %rd3;
	mad.lo.s32 	%r45, %r4, %r26, %r1;
	mul.wide.u32 	%rd13, %r45, 8;
	add.s64 	%rd14, %rd12, %rd13;
	st.global.f64 	[%rd14], %fd160;
	ret;

}
	// .globl	_Z23calculate_sum_of_tan_xzjP7Point3DPd
.visible .entry _Z23calculate_sum_of_tan_xzjP7Point3DPd(
	.param .u32 _Z23calculate_sum_of_tan_xzjP7Point3DPd_param_0,
	.param .u64 .ptr .align 1 _Z23calculate_sum_of_tan_xzjP7Point3DPd_param_1,
	.param .u64 .ptr .align 1 _Z23calculate_sum_of_tan_xzjP7Point3DPd_param_2
)
{
	.reg .pred 	%p<27>;
	.reg .b32 	%r<54>;
	.reg .b64 	%rd<15>;
	.reg .b64 	%fd<166>;
	// demoted variable
	.shared .align 8 .u64 _ZZ23calculate_sum_of_tan_xzjP7Point3DPdE5point;
	ld.param.u32 	%r27, [_Z23calculate_sum_of_tan_xzjP7Point3DPd_param_0];
	ld.param.u64 	%rd2, [_Z23calculate_sum_of_tan_xzjP7Point3DPd_param_1];
	ld.param.u64 	%rd3, [_Z23calculate_sum_of_tan_xzjP7Point3DPd_param_2];
	cvta.to.global.u64 	%rd1, %rd2;
	mov.u32 	%r28, %ctaid.x;
	mov.u32 	%r29, %ntid.x;
	mul.lo.s32 	%r1, %r28, %r29;
	mov.u32 	%r2, %tid.x;
	add.s32 	%r3, %r1, %r2;
	mov.u32 	%r30, %ctaid.y;
	mov.u32 	%r31, %ntid.y;
	mov.u32 	%r32, %tid.y;
	mad.lo.s32 	%r4, %r30, %r31, %r32;
	setp.eq.s32 	%p7, %r27, 0;
	mov.f64 	%fd160, 0d0000000000000000;
	@%p7 bra 	$L__BB5_27;
	mul.lo.s32 	%r5, %r27, %r4;
	setp.eq.s32 	%p8, %r27, 1;
	mov.f64 	%fd160, 0d0000000000000000;
	mov.b32 	%r52, 0;
	@%p8 bra 	$L__BB5_18;
	and.b32  	%r52, %r27, -2;
	neg.s32 	%r49, %r52;
	mad.lo.s32 	%r34, %r27, %r5, %r27;
	add.s32 	%r48, %r3, %r34;
	shl.b32 	%r9, %r27, 1;
	mul.lo.s32 	%r35, %r27, %r27;
	mad.lo.s32 	%r36, %r35, %r4, %r2;
	add.s32 	%r47, %r36, %r1;
	mov.f64 	%fd160, 0d0000000000000000;
$L__BB5_3:
	mul.wide.u32 	%rd4, %r47, 24;
	add.s64 	%rd5, %rd1, %rd4;
	ld.global.f64 	%fd45, [%rd5];
	ld.global.f64 	%fd46, [%rd5+8];
	add.f64 	%fd47, %fd45, %fd46;
	ld.global.f64 	%fd48, [%rd5+16];
	add.f64 	%fd2, %fd47, %fd48;
	abs.f64 	%fd3, %fd2;
	setp.neu.f64 	%p9, %fd3, 0d7FF0000000000000;
	@%p9 bra 	$L__BB5_5;
	mov.f64 	%fd54, 0d0000000000000000;
	mul.rn.f64 	%fd155, %fd2, %fd54;
	mov.pred 	%p24, -1;
	bra.uni 	$L__BB5_8;
$L__BB5_5:
	mul.f64 	%fd49, %fd2, 0d3FE45F306DC9C883;
	cvt.rni.s32.f64 	%r50, %fd49;
	cvt.rn.f64.s32 	%fd50, %r50;
	fma.rn.f64 	%fd51, %fd50, 0dBFF921FB54442D18, %fd2;
	fma.rn.f64 	%fd52, %fd50, 0dBC91A62633145C00, %fd51;
	fma.rn.f64 	%fd155, %fd50, 0dB97B839A252049C0, %fd52;
	setp.ltu.f64 	%p10, %fd3, 0d41E0000000000000;
	@%p10 bra 	$L__BB5_7;
	{ // callseq 5, 0
	.param .b64 param0;
	st.param.f64 	[param0], %fd2;
	.param .align 16 .b8 retval0[16];
	call.uni (retval0), 
	__internal_trig_reduction_slowpathd, 
	(
	param0
	);
	ld.param.f64 	%fd155, [retval0];
	ld.param.b32 	%r50, [retval0+8];
	} // callseq 5
$L__BB5_7:
	and.b32  	%r38, %r50, 1;
	setp.eq.b32 	%p11, %r38, 1;
	not.pred 	%p24, %p11;
$L__BB5_8:
	mul.f64 	%fd55, %fd155, %fd155;
	fma.rn.f64 	%fd56, %fd55, 0d3EE48DAC2799BCB9, 0dBEF9757C5B27EBB1;
	fma.rn.f64 	%fd57, %fd56, %fd55, 0d3F0980E90FD91E04;
	fma.rn.f64 	%fd58, %fd57, %fd55, 0dBEFAE2B0417D7E1D;
	fma.rn.f64 	%fd59, %fd58, %fd55, 0d3F119F5341BFBA57;
	fma.rn.f64 	%fd60, %fd59, %fd55, 0d3F15E791A00F6919;
	fma.rn.f64 	%fd61, %fd60, %fd55, 0d3F2FF2E7FADEC73A;
	fma.rn.f64 	%fd62, %fd61, %fd55, 0d3F434BC1B206DA62;
	fma.rn.f64 	%fd63, %fd62, %fd55, 0d3F57DB18EF2F83F9;
	fma.rn.f64 	%fd64, %fd63, %fd55, 0d3F6D6D2E7AE49FBC;
	fma.rn.f64 	%fd65, %fd64, %fd55, 0d3F8226E3A816A776;
	fma.rn.f64 	%fd66, %fd65, %fd55, 0d3F9664F485D25660;
	fma.rn.f64 	%fd67, %fd66, %fd55, 0d3FABA1BA1BABF31D;
	fma.rn.f64 	%fd68, %fd67, %fd55, 0d3FC11111111105D2;
	fma.rn.f64 	%fd69, %fd68, %fd55, 0d3FD555555555555E;
	mul.f64 	%fd9, %fd55, %fd69;
	fma.rn.f64 	%fd156, %fd9, %fd155, %fd155;
	@%p24 bra 	$L__BB5_10;
	sub.f64 	%fd70, %fd156, %fd155;
	neg.f64 	%fd71, %fd70;
	fma.rn.f64 	%fd72, %fd9, %fd155, %fd71;
	rcp.approx.ftz.f64 	%fd73, %fd156;
	neg.f64 	%fd74, %fd156;
	fma.rn.f64 	%fd75, %fd74, %fd73, 0d3FF0000000000000;
	fma.rn.f64 	%fd76, %fd75, %fd75, %fd75;
	fma.rn.f64 	%fd77, %fd76, %fd73, %fd73;
	neg.f64 	%fd78, %fd77;
	fma.rn.f64 	%fd79, %fd156, %fd78, 0d3FF0000000000000;
	fma.rn.f64 	%fd80, %fd78, %fd72, %fd79;
	fma.rn.f64 	%fd156, %fd80, %fd78, %fd78;
$L__BB5_10:
	add.f64 	%fd13, %fd160, %fd156;
	mul.wide.u32 	%rd6, %r48, 24;
	add.s64 	%rd7, %rd1, %rd6;
	add.s64 	%rd8, %rd2, %rd6;
	st.shared.u64 	[_ZZ23calculate_sum_of_tan_xzjP7Point3DPdE5point], %rd8;
	ld.global.f64 	%fd81, [%rd7];
	ld.global.f64 	%fd82, [%rd7+8];
	add.f64 	%fd83, %fd81, %fd82;
	ld.global.f64 	%fd84, [%rd7+16];
	add.f64 	%fd14, %fd83, %fd84;
	abs.f64 	%fd15, %fd14;
	setp.eq.f64 	%p13, %fd15, 0d7FF0000000000000;
	@%p13 bra 	$L__BB5_14;
	mul.f64 	%fd85, %fd14, 0d3FE45F306DC9C883;
	cvt.rni.s32.f64 	%r51, %fd85;
	cvt.rn.f64.s32 	%fd86, %r51;
	fma.rn.f64 	%fd87, %fd86, 0dBFF921FB54442D18, %fd14;
	fma.rn.f64 	%fd88, %fd86, 0dBC91A62633145C00, %fd87;
	fma.rn.f64 	%fd158, %fd86, 0dB97B839A252049C0, %fd88;
	setp.ltu.f64 	%p14, %fd15, 0d41E0000000000000;
	@%p14 bra 	$L__BB5_13;
	{ // callseq 6, 0
	.param .b64 param0;
	st.param.f64 	[param0], %fd14;
	.param .align 16 .b8 retval0[16];
	call.uni (retval0), 
	__internal_trig_reduction_slowpathd, 
	(
	param0
	);
	ld.param.f64 	%fd158, [retval0];
	ld.param.b32 	%r51, [retval0+8];
	} // callseq 6
$L__BB5_13:
	and.b32  	%r40, %r51, 1;
	setp.eq.b32 	%p15, %r40, 1;
	not.pred 	%p25, %p15;
	bra.uni 	$L__BB5_15;
$L__BB5_14:
	mov.f64 	%fd90, 0d0000000000000000;
	mul.rn.f64 	%fd158, %fd14, %fd90;
	mov.pred 	%p25, -1;
$L__BB5_15:
	mul.f64 	%fd91, %fd158, %fd158;
	fma.rn.f64 	%fd92, %fd91, 0d3EE48DAC2799BCB9, 0dBEF9757C5B27EBB1;
	fma.rn.f64 	%fd93, %fd92, %fd91, 0d3F0980E90FD91E04;
	fma.rn.f64 	%fd94, %fd93, %fd91, 0dBEFAE2B0417D7E1D;
	fma.rn.f64 	%fd95, %fd94, %fd91, 0d3F119F5341BFBA57;
	fma.rn.f64 	%fd96, %fd95, %fd91, 0d3F15E791A00F6919;
	fma.rn.f64 	%fd97, %fd96, %fd91, 0d3F2FF2E7FADEC73A;
	fma.rn.f64 	%fd98, %fd97, %fd91, 0d3F434BC1B206DA62;
	fma.rn.f64 	%fd99, %fd98, %fd91, 0d3F57DB18EF2F83F9;
	fma.rn.f64 	%fd100, %fd99, %fd91, 0d3F6D6D2E7AE49FBC;
	fma.rn.f64 	%fd101, %fd100, %fd91, 0d3F8226E3A816A776;
	fma.rn.f64 	%fd102, %fd101, %fd91, 0d3F9664F485D25660;
	fma.rn.f64 	%fd103, %fd102, %fd91, 0d3FABA1BA1BABF31D;
	fma.rn.f64 	%fd104, %fd103, %fd91, 0d3FC11111111105D2;
	fma.rn.f64 	%fd105, %fd104, %fd91, 0d3FD555555555555E;
	mul.f64 	%fd21, %fd91, %fd105;
	fma.rn.f64 	%fd159, %fd21, %fd158, %fd158;
	@%p25 bra 	$L__BB5_17;
	sub.f64 	%fd106, %fd159, %fd158;
	neg.f64 	%fd107, %fd106;
	fma.rn.f64 	%fd108, %fd21, %fd158, %fd107;
	rcp.approx.ftz.f64 	%fd109, %fd159;
	neg.f64 	%fd110, %fd159;
	fma.rn.f64 	%fd111, %fd110, %fd109, 0d3FF0000000000000;
	fma.rn.f64 	%fd112, %fd111, %fd111, %fd111;
	fma.rn.f64 	%fd113, %fd112, %fd109, %fd109;
	neg.f64 	%fd114, %fd113;
	fma.rn.f64 	%fd115, %fd159, %fd114, 0d3FF0000000000000;
	fma.rn.f64 	%fd116, %fd114, %fd108, %fd115;
	fma.rn.f64 	%fd159, %fd116, %fd114, %fd114;
$L__BB5_17:
	add.f64 	%fd160, %fd13, %fd159;
	add.s32 	%r49, %r49, 2;
	add.s32 	%r48, %r48, %r9;
	add.s32 	%r47, %r47, %r9;
	setp.ne.s32 	%p17, %r49, 0;
	@%p17 bra 	$L__BB5_3;
$L__BB5_18:
	and.b32  	%r41, %r27, 1;
	setp.eq.b32 	%p18, %r41, 1;
	not.pred 	%p19, %p18;
	@%p19 bra 	$L__BB5_27;
	add.s32 	%r42, %r52, %r5;
	mad.lo.s32 	%r43, %r42, %r27, %r3;
	mul.wide.u32 	%rd9, %r43, 24;
	add.s64 	%rd10, %rd1, %rd9;
	add.s64 	%rd11, %rd2, %rd9;
	st.shared.u64 	[_ZZ23calculate_sum_of_tan_xzjP7Point3DPdE5point], %rd11;
	ld.global.f64 	%fd117, [%rd10];
	ld.global.f64 	%fd118, [%rd10+8];
	add.f64 	%fd119, %fd117, %fd118;
	ld.global.f64 	%fd120, [%rd10+16];
	add.f64 	%fd28, %fd119, %fd120;
	abs.f64 	%fd29, %fd28;
	setp.eq.f64 	%p20, %fd29, 0d7FF0000000000000;
	@%p20 bra 	$L__BB5_23;
	mul.f64 	%fd121, %fd28, 0d3FE45F306DC9C883;
	cvt.rni.s32.f64 	%r53, %fd121;
	cvt.rn.f64.s32 	%fd122, %r53;
	fma.rn.f64 	%fd123, %fd122, 0dBFF921FB54442D18, %fd28;
	fma.rn.f64 	%fd124, %fd122, 0dBC91A62633145C00, %fd123;
	fma.rn.f64 	%fd163, %fd122, 0dB97B839A252049C0, %fd124;
	setp.ltu.f64 	%p21, %fd29, 0d41E0000000000000;
	@%p21 bra 	$L__BB5_22;
	{ // callseq 7, 0
	.param .b64 param0;
	st.param.f64 	[param0], %fd28;
	.param .align 16 .b8 retval0[16];
	call.uni (retval0), 
	__internal_trig_reduction_slowpathd, 
	(
	param0
	);
	ld.param.f64 	%fd163, [retval0];
	ld.param.b32 	%r53, [retval0+8];
	} // callseq 7
$L__BB5_22:
	and.b32  	%r45, %r53, 1;
	setp.eq.b32 	%p22, %r45, 1;
	not.pred 	%p26, %p22;
	bra.uni 	$L__BB5_24;
$L__BB5_23:
	mov.f64 	%fd126, 0d0000000000000000;
	mul.rn.f64 	%fd163, %fd28, %fd126;
	mov.pred 	%p26, -1;
$L__BB5_24:
	mul.f64 	%fd127, %fd163, %fd163;
	fma.rn.f64 	%fd128, %fd127, 0d3EE48DAC2799BCB9, 0dBEF9757C5B27EBB1;
	fma.rn.f64 	%fd129, %fd128, %fd127, 0d3F0980E90FD91E04;
	fma.rn.f64 	%fd130, %fd129, %fd127, 0dBEFAE2B0417D7E1D;
	fma.rn.f64 	%fd131, %fd130, %fd127, 0d3F119F5341BFBA57;
	fma.rn.f64 	%fd132, %fd131, %fd127, 0d3F15E791A00F6919;
	fma.rn.f64 	%fd133, %fd132, %fd127, 0d3F2FF2E7FADEC73A;
	fma.rn.f64 	%fd134, %fd133, %fd127, 0d3F434BC1B206DA62;
	fma.rn.f64 	%fd135, %fd134, %fd127, 0d3F57DB18EF2F83F9;
	fma.rn.f64 	%fd136, %fd135, %fd127, 0d3F6D6D2E7AE49FBC;
	fma.rn.f64 	%fd137, %fd136, %fd127, 0d3F8226E3A816A776;
	fma.rn.f64 	%fd138, %fd137, %fd127, 0d3F9664F485D25660;
	fma.rn.f64 	%fd139, %fd138, %fd127, 0d3FABA1BA1BABF31D;
	fma.rn.f64 	%fd140, %fd139, %fd127, 0d3FC11111111105D2;
	fma.rn.f64 	%fd141, %fd140, %fd127, 0d3FD555555555555E;
	mul.f64 	%fd35, %fd127, %fd141;
	fma.rn.f64 	%fd164, %fd35, %fd163, %fd163;
	@%p26 bra 	$L__BB5_26;
	sub.f64 	%fd142, %fd164, %fd163;
	neg.f64 	%fd143, %fd142;
	fma.rn.f64 	%fd144, %fd35, %fd163, %fd143;
	rcp.approx.ftz.f64 	%fd145, %fd164;
	neg.f64 	%fd146, %fd164;
	fma.rn.f64 	%fd147, %fd146, %fd145, 0d3FF0000000000000;
	fma.rn.f64 	%fd148, %fd147, %fd147, %fd147;
	fma.rn.f64 	%fd149, %fd148, %fd145, %fd145;
	neg.f64 	%fd150, %fd149;
	fma.rn.f64 	%fd151, %fd164, %fd150, 0d3FF0000000000000;
	fma.rn.f64 	%fd152, %fd150, %fd144, %fd151;
	fma.rn.f64 	%fd164, %fd152, %fd150, %fd150;
$L__BB5_26:
	add.f64 	%fd160, %fd160, %fd164;
$L__BB5_27:
	cvta.to.global.u64 	%rd12, %rd3;
	mad.lo.s32 	%r46, %r4, %r27, %r3;
	mul.wide.u32 	%rd13, %r46, 8;
	add.s64 	%rd14, %rd12, %rd13;
	st.global.f64 	[%rd14], %fd160;
	ret;

}
	// .globl	_Z23calculate_sum_of_tan_yzjP7Point3DPd
.visible .entry _Z23calculate_sum_of_tan_yzjP7Point3DPd(
	.param .u32 _Z23calculate_sum_of_tan_yzjP7Point3DPd_param_0,
	.param .u64 .ptr .align 1 _Z23calculate_sum_of_tan_yzjP7Point3DPd_param_1,
	.param .u64 .ptr .align 1 _Z23calculate_sum_of_tan_yzjP7Point3DPd_param_2
)
{
	.reg .pred 	%p<27>;
	.reg .b32 	%r<45>;
	.reg .b64 	%rd<15>;
	.reg .b64 	%fd<166>;
	// demoted variable
	.shared .align 8 .u64 _ZZ23calculate_sum_of_tan_yzjP7Point3DPdE5point;
	ld.param.u32 	%r20, [_Z23calculate_sum_of_tan_yzjP7Point3DPd_param_0];
	ld.param.u64 	%rd2, [_Z23calculate_sum_of_tan_yzjP7Point3DPd_param_1];
	ld.param.u64 	%rd3, [_Z23calculate_sum_of_tan_yzjP7Point3DPd_param_2];
	cvta.to.global.u64 	%rd1, %rd2;
	mov.u32 	%r21, %ctaid.x;
	mov.u32 	%r22, %ntid.x;
	mov.u32 	%r23, %tid.x;
	mad.lo.s32 	%r1, %r21, %r22, %r23;
	mov.u32 	%r24, %ctaid.y;
	mov.u32 	%r25, %ntid.y;
	mov.u32 	%r26, %tid.y;
	mad.lo.s32 	%r2, %r24, %r25, %r26;
	setp.eq.s32 	%p7, %r20, 0;
	mov.f64 	%fd160, 0d0000000000000000;
	@%p7 bra 	$L__BB6_27;
	mad.lo.s32 	%r28, %r20, %r2, %r1;
	mul.lo.s32 	%r3, %r28, %r20;
	setp.eq.s32 	%p8, %r20, 1;
	mov.f64 	%fd160, 0d0000000000000000;
	mov.b32 	%r43, 0;
	@%p8 bra 	$L__BB6_18;
	and.b32  	%r43, %r20, -2;
	neg.s32 	%r40, %r43;
	mov.f64 	%fd160, 0d0000000000000000;
	mov.u32 	%r39, %r3;
$L__BB6_3:
	mul.wide.u32 	%rd4, %r39, 24;
	add.s64 	%rd5, %rd1, %rd4;
	ld.global.f64 	%fd45, [%rd5];
	ld.global.f64 	%fd46, [%rd5+8];
	add.f64 	%fd47, %fd45, %fd46;
	ld.global.f64 	%fd48, [%rd5+16];
	add.f64 	%fd2, %fd47, %fd48;
	abs.f64 	%fd3, %fd2;
	setp.neu.f64 	%p9, %fd3, 0d7FF0000000000000;
	@%p9 bra 	$L__BB6_5;
	mov.f64 	%fd54, 0d0000000000000000;
	mul.rn.f64 	%fd155, %fd2, %fd54;
	mov.pred 	%p24, -1;
	bra.uni 	$L__BB6_8;
$L__BB6_5:
	mul.f64 	%fd49, %fd2, 0d3FE45F306DC9C883;
	cvt.rni.s32.f64 	%r41, %fd49;
	cvt.rn.f64.s32 	%fd50, %r41;
	fma.rn.f64 	%fd51, %fd50, 0dBFF921FB54442D18, %fd2;
	fma.rn.f64 	%fd52, %fd50, 0dBC91A62633145C00, %fd51;
	fma.rn.f64 	%fd155, %fd50, 0dB97B839A252049C0, %fd52;
	setp.ltu.f64 	%p10, %fd3, 0d41E0000000000000;
	@%p10 bra 	$L__BB6_7;
	{ // callseq 8, 0
	.param .b64 param0;
	st.param.f64 	[param0], %fd2;
	.param .align 16 .b8 retval0[16];
	call.uni (retval0), 
	__internal_trig_reduction_slowpathd, 
	(
	param0
	);
	ld.param.f64 	%fd155, [retval0];
	ld.param.b32 	%r41, [retval0+8];
	} // callseq 8
$L__BB6_7:
	and.b32  	%r30, %r41, 1;
	setp.eq.b32 	%p11, %r30, 1;
	not.pred 	%p24, %p11;
$L__BB6_8:
	mul.f64 	%fd55, %fd155, %fd155;
	fma.rn.f64 	%fd56, %fd55, 0d3EE48DAC2799BCB9, 0dBEF9757C5B27EBB1;
	fma.rn.f64 	%fd57, %fd56, %fd55, 0d3F0980E90FD91E04;
	fma.rn.f64 	%fd58, %fd57, %fd55, 0dBEFAE2B0417D7E1D;
	fma.rn.f64 	%fd59, %fd58, %fd55, 0d3F119F5341BFBA57;
	fma.rn.f64 	%fd60, %fd59, %fd55, 0d3F15E791A00F6919;
	fma.rn.f64 	%fd61, %fd60, %fd55, 0d3F2FF2E7FADEC73A;
	fma.rn.f64 	%fd62, %fd61, %fd55, 0d3F434BC1B206DA62;
	fma.rn.f64 	%fd63, %fd62, %fd55, 0d3F57DB18EF2F83F9;
	fma.rn.f64 	%fd64, %fd63, %fd55, 0d3F6D6D2E7AE49FBC;
	fma.rn.f64 	%fd65, %fd64, %fd55, 0d3F8226E3A816A776;
	fma.rn.f64 	%fd66, %fd65, %fd55, 0d3F9664F485D25660;
	fma.rn.f64 	%fd67, %fd66, %fd55, 0d3FABA1BA1BABF31D;
	fma.rn.f64 	%fd68, %fd67, %fd55, 0d3FC11111111105D2;
	fma.rn.f64 	%fd69, %fd68, %fd55, 0d3FD555555555555E;
	mul.f64 	%fd9, %fd55, %fd69;
	fma.rn.f64 	%fd156, %fd9, %fd155, %fd155;
	@%p24 bra 	$L__BB6_10;
	sub.f64 	%fd70, %fd156, %fd155;
	neg.f64 	%fd71, %fd70;
	fma.rn.f64 	%fd72, %fd9, %fd155, %fd71;
	rcp.approx.ftz.f64 	%fd73, %fd156;
	neg.f64 	%fd74, %fd156;
	fma.rn.f64 	%fd75, %fd74, %fd73, 0d3FF0000000000000;
	fma.rn.f64 	%fd76, %fd75, %fd75, %fd75;
	fma.rn.f64 	%fd77, %fd76, %fd73, %fd73;
	neg.f64 	%fd78, %fd77;
	fma.rn.f64 	%fd79, %fd156, %fd78, 0d3FF0000000000000;
	fma.rn.f64 	%fd80, %fd78, %fd72, %fd79;
	fma.rn.f64 	%fd156, %fd80, %fd78, %fd78;
$L__BB6_10:
	add.f64 	%fd13, %fd160, %fd156;
	add.s32 	%r31, %r39, 1;
	mul.wide.u32 	%rd6, %r31, 24;
	add.s64 	%rd7, %rd1, %rd6;
	add.s64 	%rd8, %rd2, %rd6;
	st.shared.u64 	[_ZZ23calculate_sum_of_tan_yzjP7Point3DPdE5point], %rd8;
	ld.global.f64 	%fd81, [%rd7];
	ld.global.f64 	%fd82, [%rd7+8];
	add.f64 	%fd83, %fd81, %fd82;
	ld.global.f64 	%fd84, [%rd7+16];
	add.f64 	%fd14, %fd83, %fd84;
	abs.f64 	%fd15, %fd14;
	setp.eq.f64 	%p13, %fd15, 0d7FF0000000000000;
	@%p13 bra 	$L__BB6_14;
	mul.f64 	%fd85, %fd14, 0d3FE45F306DC9C883;
	cvt.rni.s32.f64 	%r42, %fd85;
	cvt.rn.f64.s32 	%fd86, %r42;
	fma.rn.f64 	%fd87, %fd86, 0dBFF921FB54442D18, %fd14;
	fma.rn.f64 	%fd88, %fd86, 0dBC91A62633145C00, %fd87;
	fma.rn.f64 	%fd158, %fd86, 0dB97B839A252049C0, %fd88;
	setp.ltu.f64 	%p14, %fd15, 0d41E0000000000000;
	@%p14 bra 	$L__BB6_13;
	{ // callseq 9, 0
	.param .b64 param0;
	st.param.f64 	[param0], %fd14;
	.param .align 16 .b8 retval0[16];
	call.uni (retval0), 
	__internal_trig_reduction_slowpathd, 
	(
	param0
	);
	ld.param.f64 	%fd158, [retval0];
	ld.param.b32 	%r42, [retval0+8];
	} // callseq 9
$L__BB6_13:
	and.b32  	%r33, %r42, 1;
	setp.eq.b32 	%p15, %r33, 1;
	not.pred 	%p25, %p15;
	bra.uni 	$L__BB6_15;
$L__BB6_14:
	mov.f64 	%fd90, 0d0000000000000000;
	mul.rn.f64 	%fd158, %fd14, %fd90;
	mov.pred 	%p25, -1;
$L__BB6_15:
	mul.f64 	%fd91, %fd158, %fd158;
	fma.rn.f64 	%fd92, %fd91, 0d3EE48DAC2799BCB9, 0dBEF9757C5B27EBB1;
	fma.rn.f64 	%fd93, %fd92, %fd91, 0d3F0980E90FD91E04;
	fma.rn.f64 	%fd94, %fd93, %fd91, 0dBEFAE2B0417D7E1D;
	fma.rn.f64 	%fd95, %fd94, %fd91, 0d3F119F5341BFBA57;
	fma.rn.f64 	%fd96, %fd95, %fd91, 0d3F15E791A00F6919;
	fma.rn.f64 	%fd97, %fd96, %fd91, 0d3F2FF2E7FADEC73A;
	fma.rn.f64 	%fd98, %fd97, %fd91, 0d3F434BC1B206DA62;
	fma.rn.f64 	%fd99, %fd98, %fd91, 0d3F57DB18EF2F83F9;
	fma.rn.f64 	%fd100, %fd99, %fd91, 0d3F6D6D2E7AE49FBC;
	fma.rn.f64 	%fd101, %fd100, %fd91, 0d3F8226E3A816A776;
	fma.rn.f64 	%fd102, %fd101, %fd91, 0d3F9664F485D25660;
	fma.rn.f64 	%fd103, %fd102, %fd91, 0d3FABA1BA1BABF31D;
	fma.rn.f64 	%fd104, %fd103, %fd91, 0d3FC11111111105D2;
	fma.rn.f64 	%fd105, %fd104, %fd91, 0d3FD555555555555E;
	mul.f64 	%fd21, %fd91, %fd105;
	fma.rn.f64 	%fd159, %fd21, %fd158, %fd158;
	@%p25 bra 	$L__BB6_17;
	sub.f64 	%fd106, %fd159, %fd158;
	neg.f64 	%fd107, %fd106;
	fma.rn.f64 	%fd108, %fd21, %fd158, %fd107;
	rcp.approx.ftz.f64 	%fd109, %fd159;
	neg.f64 	%fd110, %fd159;
	fma.rn.f64 	%fd111, %fd110, %fd109, 0d3FF0000000000000;
	fma.rn.f64 	%fd112, %fd111, %fd111, %fd111;
	fma.rn.f64 	%fd113, %fd112, %fd109, %fd109;
	neg.f64 	%fd114, %fd113;
	fma.rn.f64 	%fd115, %fd159, %fd114, 0d3FF0000000000000;
	fma.rn.f64 	%fd116, %fd114, %fd108, %fd115;
	fma.rn.f64 	%fd159, %fd116, %fd114, %fd114;
$L__BB6_17:
	add.f64 	%fd160, %fd13, %fd159;
	add.s32 	%r40, %r40, 2;
	add.s32 	%r39, %r39, 2;
	setp.ne.s32 	%p17, %r40, 0;
	@%p17 bra 	$L__BB6_3;
$L__BB6_18:
	and.b32  	%r34, %r20, 1;
	setp.eq.b32 	%p18, %r34, 1;
	not.pred 	%p19, %p18;
	@%p19 bra 	$L__BB6_27;
	add.s32 	%r35, %r43, %r3;
	mul.wide.u32 	%rd9, %r35, 24;
	add.s64 	%rd10, %rd1, %rd9;
	add.s64 	%rd11, %rd2, %rd9;
	st.shared.u64 	[_ZZ23calculate_sum_of_tan_yzjP7Point3DPdE5point], %rd11;
	ld.global.f64 	%fd117, [%rd10];
	ld.global.f64 	%fd118, [%rd10+8];
	add.f64 	%fd119, %fd117, %fd118;
	ld.global.f64 	%fd120, [%rd10+16];
	add.f64 	%fd28, %fd119, %fd120;
	abs.f64 	%fd29, %fd28;
	setp.eq.f64 	%p20, %fd29, 0d7FF0000000000000;
	@%p20 bra 	$L__BB6_23;
	mul.f64 	%fd121, %fd28, 0d3FE45F306DC9C883;
	cvt.rni.s32.f64 	%r44, %fd121;
	cvt.rn.f64.s32 	%fd122, %r44;
	fma.rn.f64 	%fd123, %fd122, 0dBFF921FB54442D18, %fd28;
	fma.rn.f64 	%fd124, %fd122, 0dBC91A62633145C00, %fd123;
	fma.rn.f64 	%fd163, %fd122, 0dB97B839A252049C0, %fd124;
	setp.ltu.f64 	%p21, %fd29, 0d41E0000000000000;
	@%p21 bra 	$L__BB6_22;
	{ // callseq 10, 0
	.param .b64 param0;
	st.param.f64 	[param0], %fd28;
	.param .align 16 .b8 retval0[16];
	call.uni (retval0), 
	__internal_trig_reduction_slowpathd, 
	(
	param0
	);
	ld.param.f64 	%fd163, [retval0];
	ld.param.b32 	%r44, [retval0+8];
	} // callseq 10
$L__BB6_22:
	and.b32  	%r37, %r44, 1;
	setp.eq.b32 	%p22, %r37, 1;
	not.pred 	%p26, %p22;
	bra.uni 	$L__BB6_24;
$L__BB6_23:
	mov.f64 	%fd126, 0d0000000000000000;
	mul.rn.f64 	%fd163, %fd28, %fd126;
	mov.pred 	%p26, -1;
$L__BB6_24:
	mul.f64 	%fd127, %fd163, %fd163;
	fma.rn.f64 	%fd128, %fd127, 0d3EE48DAC2799BCB9, 0dBEF9757C5B27EBB1;
	fma.rn.f64 	%fd129, %fd128, %fd127, 0d3F0980E90FD91E04;
	fma.rn.f64 	%fd130, %fd129, %fd127, 0dBEFAE2B0417D7E1D;
	fma.rn.f64 	%fd131, %fd130, %fd127, 0d3F119F5341BFBA57;
	fma.rn.f64 	%fd132, %fd131, %fd127, 0d3F15E791A00F6919;
	fma.rn.f64 	%fd133, %fd132, %fd127, 0d3F2FF2E7FADEC73A;
	fma.rn.f64 	%fd134, %fd133, %fd127, 0d3F434BC1B206DA62;
	fma.rn.f64 	%fd135, %fd134, %fd127, 0d3F57DB18EF2F83F9;
	fma.rn.f64 	%fd136, %fd135, %fd127, 0d3F6D6D2E7AE49FBC;
	fma.rn.f64 	%fd137, %fd136, %fd127, 0d3F8226E3A816A776;
	fma.rn.f64 	%fd138, %fd137, %fd127, 0d3F9664F485D25660;
	fma.rn.f64 	%fd139, %fd138, %fd127, 0d3FABA1BA1BABF31D;
	fma.rn.f64 	%fd140, %fd139, %fd127, 0d3FC11111111105D2;
	fma.rn.f64 	%fd141, %fd140, %fd127, 0d3FD555555555555E;
	mul.f64 	%fd35, %fd127, %fd141;
	fma.rn.f64 	%fd164, %fd35, %fd163, %fd163;
	@%p26 bra 	$L__BB6_26;
	sub.f64 	%fd142, %fd164, %fd163;
	neg.f64 	%fd143, %fd142;
	fma.rn.f64 	%fd144, %fd35, %fd163, %fd143;
	rcp.approx.ftz.f64 	%fd145, %fd164;
	neg.f64 	%fd146, %fd164;
	fma.rn.f64 	%fd147, %fd146, %fd145, 0d3FF0000000000000;
	fma.rn.f64 	%fd148, %fd147, %fd147, %fd147;
	fma.rn.f64 	%fd149, %fd148, %fd145, %fd145;
	neg.f64 	%fd150, %fd149;
	fma.rn.f64 	%fd151, %fd164, %fd150, 0d3FF0000000000000;
	fma.rn.f64 	%fd152, %fd150, %fd144, %fd151;
	fma.rn.f64 	%fd164, %fd152, %fd150, %fd150;
$L__BB6_26:
	add.f64 	%fd160, %fd160, %fd164;
$L__BB6_27:
	cvta.to.global.u64 	%rd12, %rd3;
	mad.lo.s32 	%r38, %r2, %r20, %r1;
	mul.wide.u32 	%rd13, %r38, 8;
	add.s64 	%rd14, %rd12, %rd13;
	st.global.f64 	[%rd14], %fd160;
	ret;

}
	// .globl	_Z11special_sumjPdjS_
.visible .entry _Z11special_sumjPdjS_(
	.param .u32 _Z11special_sumjPdjS__param_0,
	.param .u64 .ptr .align 1 _Z11special_sumjPdjS__param_1,
	.param .u32 _Z11special_sumjPdjS__param_2,
	.param .u64 .ptr .align 1 _Z11special_sumjPdjS__param_3
)
{
	.reg .pred 	%p<107>;
	.reg .b32 	%r<102>;
	.reg .b64 	%rd<56>;
	.reg .b64 	%fd<85>;
	// demoted variable
	.shared .align 8 .u64 _ZZ11special_sumjPdjS_E12matrix_point;
	ld.param.u32 	%r47, [_Z11special_sumjPdjS__param_0];
	ld.param.u64 	%rd3, [_Z11special_sumjPdjS__param_3];
	cvta.to.global.u64 	%rd1, %rd3;
	mov.u32 	%r48, %ctaid.x;
	mov.u32 	%r49, %ntid.x;
	mov.u32 	%r50, %tid.x;
	mad.lo.s32 	%r1, %r48, %r49, %r50;
	mov.u32 	%r51, %ctaid.y;
	mov.u32 	%r52, %ntid.y;
	mov.u32 	%r53, %tid.y;
	mad.lo.s32 	%r54, %r51, %r52, %r53;
	max.u32 	%r55, %r1, %r54;
	setp.ge.u32 	%p2, %r55, %r47;
	@%p2 bra 	$L__BB7_46;
	ld.param.u32 	%r88, [_Z11special_sumjPdjS__param_2];
	mad.lo.s32 	%r3, %r1, %r47, %r54;
	mul.wide.u32 	%rd4, %r3, 8;
	add.s64 	%rd5, %rd1, %rd4;
	add.s64 	%rd6, %rd3, %rd4;
	st.shared.u64 	[_ZZ11special_sumjPdjS_E12matrix_point], %rd6;
	ld.global.f64 	%fd41, [%rd5];
	mul.f64 	%fd83, %fd41, 0dC010000000000000;
	neg.s32 	%r4, %r88;
	setp.lt.u32 	%p3, %r88, %r4;
	@%p3 bra 	$L__BB7_45;
	ld.param.u32 	%r89, [_Z11special_sumjPdjS__param_2];
	add.s32 	%r56, %r89, 1;
	sub.s32 	%r5, 1, %r89;
	max.u32 	%r57, %r56, %r5;
	add.s32 	%r58, %r89, %r57;
	add.s32 	%r6, %r58, -1;
	and.b32  	%r7, %r58, 7;
	and.b32  	%r8, %r58, 3;
	and.b32  	%r9, %r58, 1;
	and.b32  	%r59, %r58, -8;
	neg.s32 	%r10, %r59;
	mov.u32 	%r92, %r4;
$L__BB7_3:
	setp.lt.u32 	%p4, %r6, 7;
	add.s32 	%r60, %r92, %r1;
	setp.lt.s32 	%p5, %r60, 0;
	setp.ge.u32 	%p6, %r60, %r47;
	or.pred  	%p1, %p5, %p6;
	mul.lo.s32 	%r12, %r60, %r47;
	mov.u32 	%r100, %r4;
	@%p4 bra 	$L__BB7_23;
	ld.param.u32 	%r90, [_Z11special_sumjPdjS__param_2];
	sub.s32 	%r98, 3, %r90;
	sub.s32 	%r96, %r5, %r92;
	add.s32 	%r61, %r90, %r92;
	add.s32 	%r95, %r61, -3;
	sub.s32 	%r94, %r54, %r90;
	add.s32 	%r93, %r94, %r12;
	mov.u32 	%r97, %r10;
$L__BB7_5:
	.pragma "nounroll";
	setp.eq.s32 	%p7, %r95, -3;
	or.pred  	%p8, %p7, %p1;
	setp.lt.s32 	%p9, %r94, 0;
	setp.ge.u32 	%p10, %r94, %r47;
	or.pred  	%p11, %p9, %p10;
	or.pred  	%p12, %p8, %p11;
	@%p12 bra 	$L__BB7_7;
	mul.wide.u32 	%rd7, %r93, 8;
	add.s64 	%rd8, %rd1, %rd7;
	add.s64 	%rd9, %rd3, %rd7;
	st.shared.u64 	[_ZZ11special_sumjPdjS_E12matrix_point], %rd9;
	ld.global.f64 	%fd43, [%rd8];
	add.f64 	%fd83, %fd83, %fd43;
$L__BB7_7:
	setp.eq.s32 	%p13, %r95, -2;
	or.pred  	%p14, %p13, %p1;
	add.s32 	%r62, %r94, 1;
	setp.lt.s32 	%p15, %r62, 0;
	setp.ge.u32 	%p16, %r62, %r47;
	or.pred  	%p17, %p15, %p16;
	or.pred  	%p18, %p14, %p17;
	@%p18 bra 	$L__BB7_9;
	add.s32 	%r63, %r93, 1;
	mul.wide.u32 	%rd10, %r63, 8;
	add.s64 	%rd11, %rd1, %rd10;
	add.s64 	%rd12, %rd3, %rd10;
	st.shared.u64 	[_ZZ11special_sumjPdjS_E12matrix_point], %rd12;
	ld.global.f64 	%fd44, [%rd11];
	add.f64 	%fd83, %fd83, %fd44;
$L__BB7_9:
	setp.eq.s32 	%p19, %r95, -1;
	or.pred  	%p20, %p19, %p1;
	add.s32 	%r64, %r94, 2;
	setp.lt.s32 	%p21, %r64, 0;
	setp.ge.u32 	%p22, %r64, %r47;
	or.pred  	%p23, %p21, %p22;
	or.pred  	%p24, %p20, %p23;
	@%p24 bra 	$L__BB7_11;
	add.s32 	%r65, %r93, 2;
	mul.wide.u32 	%rd13, %r65, 8;
	add.s64 	%rd14, %rd1, %rd13;
	add.s64 	%rd15, %rd3, %rd13;
	st.shared.u64 	[_ZZ11special_sumjPdjS_E12matrix_point], %rd15;
	ld.global.f64 	%fd45, [%rd14];
	add.f64 	%fd83, %fd83, %fd45;
$L__BB7_11:
	add.s32 	%r24, %r96, 3;
	setp.eq.s32 	%p25, %r24, 1;
	or.pred  	%p26, %p25, %p1;
	add.s32 	%r66, %r94, 3;
	setp.lt.s32 	%p27, %r66, 0;
	setp.ge.u32 	%p28, %r66, %r47;
	or.pred  	%p29, %p27, %p28;
	or.pred  	%p30, %p26, %p29;
	@%p30 bra 	$L__BB7_13;
	add.s32 	%r67, %r93, 3;
	mul.wide.u32 	%rd16, %r67, 8;
	add.s64 	%rd17, %rd1, %rd16;
	add.s64 	%rd18, %rd3, %rd16;
	st.shared.u64 	[_ZZ11special_sumjPdjS_E12matrix_point], %rd18;
	ld.global.f64 	%fd46, [%rd17];
	add.f64 	%fd83, %fd83, %fd46;
$L__BB7_13:
	setp.eq.s32 	%p31, %r95, 1;
	or.pred  	%p32, %p31, %p1;
	add.s32 	%r68, %r94, 4;
	setp.lt.s32 	%p33, %r68, 0;
	setp.ge.u32 	%p34, %r68, %r47;
	or.pred  	%p35, %p33, %p34;
	or.pred  	%p36, %p32, %p35;
	@%p36 bra 	$L__BB7_15;
	add.s32 	%r69, %r93, 4;
	mul.wide.u32 	%rd19, %r69, 8;
	add.s64 	%rd20, %rd1, %rd19;
	add.s64 	%rd21, %rd3, %rd19;
	st.shared.u64 	[_ZZ11special_sumjPdjS_E12matrix_point], %rd21;
	ld.global.f64 	%fd47, [%rd20];
	add.f64 	%fd83, %fd83, %fd47;
$L__BB7_15:
	setp.eq.s32 	%p37, %r24, -1;
	or.pred  	%p38, %p37, %p1;
	add.s32 	%r70, %r94, 5;
	setp.lt.s32 	%p39, %r70, 0;
	setp.ge.u32 	%p40, %r70, %r47;
	or.pred  	%p41, %p39, %p40;
	or.pred  	%p42, %p38, %p41;
	@%p42 bra 	$L__BB7_17;
	add.s32 	%r71, %r93, 5;
	mul.wide.u32 	%rd22, %r71, 8;
	add.s64 	%rd23, %rd1, %rd22;
	add.s64 	%rd24, %rd3, %rd22;
	st.shared.u64 	[_ZZ11special_sumjPdjS_E12matrix_point], %rd24;
	ld.global.f64 	%fd48, [%rd23];
	add.f64 	%fd83, %fd83, %fd48;
$L__BB7_17:
	setp.eq.s32 	%p43, %r24, -2;
	or.pred  	%p44, %p43, %p1;
	add.s32 	%r72, %r94, 6;
	setp.lt.s32 	%p45, %r72, 0;
	setp.ge.u32 	%p46, %r72, %r47;
	or.pred  	%p47, %p45, %p46;
	or.pred  	%p48, %p44, %p47;
	@%p48 bra 	$L__BB7_19;
	add.s32 	%r73, %r93, 6;
	mul.wide.u32 	%rd25, %r73, 8;
	add.s64 	%rd26, %rd1, %rd25;
	add.s64 	%rd27, %rd3, %rd25;
	st.shared.u64 	[_ZZ11special_sumjPdjS_E12matrix_point], %rd27;
	ld.global.f64 	%fd49, [%rd26];
	add.f64 	%fd83, %fd83, %fd49;
$L__BB7_19:
	setp.eq.s32 	%p49, %r96, -6;
	or.pred  	%p50, %p49, %p1;
	add.s32 	%r74, %r94, 7;
	setp.lt.s32 	%p51, %r74, 0;
	setp.ge.u32 	%p52, %r74, %r47;
	or.pred  	%p53, %p51, %p52;
	or.pred  	%p54, %p50, %p53;
	@%p54 bra 	$L__BB7_21;
	add.s32 	%r75, %r93, 7;
	mul.wide.u32 	%rd28, %r75, 8;
	add.s64 	%rd29, %rd1, %rd28;
	add.s64 	%rd30, %rd3, %rd28;
	st.shared.u64 	[_ZZ11special_sumjPdjS_E12matrix_point], %rd30;
	ld.global.f64 	%fd50, [%rd29];
	add.f64 	%fd83, %fd83, %fd50;
$L__BB7_21:
	add.s32 	%r98, %r98, 8;
	add.s32 	%r97, %r97, 8;
	add.s32 	%r96, %r96, 8;
	add.s32 	%r95, %r95, -8;
	add.s32 	%r94, %r94, 8;
	add.s32 	%r93, %r93, 8;
	setp.ne.s32 	%p55, %r97, 0;
	@%p55 bra 	$L__BB7_5;
	add.s32 	%r100, %r98, -3;
$L__BB7_23:
	setp.eq.s32 	%p56, %r7, 0;
	@%p56 bra 	$L__BB7_44;
	add.s32 	%r76, %r7, -1;
	setp.lt.u32 	%p57, %r76, 3;
	@%p57 bra 	$L__BB7_34;
	setp.eq.s32 	%p58, %r92, %r100;
	or.pred  	%p59, %p58, %p1;
	add.s32 	%r33, %r100, %r54;
	setp.lt.s32 	%p60, %r33, 0;
	setp.ge.u32 	%p61, %r33, %r47;
	or.pred  	%p62, %p60, %p61;
	or.pred  	%p64, %p59, %p62;
	@%p64 bra 	$L__BB7_27;
	add.s32 	%r77, %r33, %r12;
	mul.wide.u32 	%rd31, %r77, 8;
	add.s64 	%rd32, %rd1, %rd31;
	add.s64 	%rd33, %rd3, %rd31;
	st.shared.u64 	[_ZZ11special_sumjPdjS_E12matrix_point], %rd33;
	ld.global.f64 	%fd52, [%rd32];
	add.f64 	%fd83, %fd83, %fd52;
$L__BB7_27:
	add.s32 	%r78, %r100, 1;
	setp.eq.s32 	%p65, %r92, %r78;
	or.pred  	%p66, %p65, %p1;
	add.s32 	%r34, %r33, 1;
	setp.lt.s32 	%p67, %r34, 0;
	setp.ge.u32 	%p68, %r34, %r47;
	or.pred  	%p69, %p67, %p68;
	or.pred  	%p70, %p66, %p69;
	@%p70 bra 	$L__BB7_29;
	add.s32 	%r79, %r34, %r12;
	mul.wide.u32 	%rd34, %r79, 8;
	add.s64 	%rd35, %rd1, %rd34;
	add.s64 	%rd36, %rd3, %rd34;
	st.shared.u64 	[_ZZ11special_sumjPdjS_E12matrix_point], %rd36;
	ld.global.f64 	%fd53, [%rd35];
	add.f64 	%fd83, %fd83, %fd53;
$L__BB7_29:
	add.s32 	%r80, %r100, 2;
	setp.eq.s32 	%p71, %r92, %r80;
	or.pred  	%p72, %p71, %p1;
	add.s32 	%r35, %r33, 2;
	setp.lt.s32 	%p73, %r35, 0;
	setp.ge.u32 	%p74, %r35, %r47;
	or.pred  	%p75, %p73, %p74;
	or.pred  	%p76, %p72, %p75;
	@%p76 bra 	$L__BB7_31;
	add.s32 	%r81, %r35, %r12;
	mul.wide.u32 	%rd37, %r81, 8;
	add.s64 	%rd38, %rd1, %rd37;
	add.s64 	%rd39, %rd3, %rd37;
	st.shared.u64 	[_ZZ11special_sumjPdjS_E12matrix_point], %rd39;
	ld.global.f64 	%fd54, [%rd38];
	add.f64 	%fd83, %fd83, %fd54;
$L__BB7_31:
	add.s32 	%r82, %r100, 3;
	setp.eq.s32 	%p77, %r92, %r82;
	or.pred  	%p78, %p77, %p1;
	add.s32 	%r36, %r33, 3;
	setp.lt.s32 	%p79, %r36, 0;
	setp.ge.u32 	%p80, %r36, %r47;
	or.pred  	%p81, %p79, %p80;
	or.pred  	%p82, %p78, %p81;
	@%p82 bra 	$L__BB7_33;
	add.s32 	%r83, %r36, %r12;
	mul.wide.u32 	%rd40, %r83, 8;
	add.s64 	%rd41, %rd1, %rd40;
	add.s64 	%rd42, %rd3, %rd40;
	st.shared.u64 	[_ZZ11special_sumjPdjS_E12matrix_point], %rd42;
	ld.global.f64 	%fd55, [%rd41];
	add.f64 	%fd83, %fd83, %fd55;
$L__BB7_33:
	add.s32 	%r100, %r100, 4;
$L__BB7_34:
	setp.eq.s32 	%p83, %r8, 0;
	@%p83 bra 	$L__BB7_44;
	setp.eq.s32 	%p84, %r8, 1;
	@%p84 bra 	$L__BB7_41;
	setp.eq.s32 	%p85, %r92, %r100;
	or.pred  	%p86, %p85, %p1;
	add.s32 	%r39, %r100, %r54;
	setp.lt.s32 	%p87, %r39, 0;
	setp.ge.u32 	%p88, %r39, %r47;
	or.pred  	%p89, %p87, %p88;
	or.pred  	%p91, %p86, %p89;
	@%p91 bra 	$L__BB7_38;
	add.s32 	%r84, %r39, %r12;
	mul.wide.u32 	%rd43, %r84, 8;
	add.s64 	%rd44, %rd1, %rd43;
	add.s64 	%rd45, %rd3, %rd43;
	st.shared.u64 	[_ZZ11special_sumjPdjS_E12matrix_point], %rd45;
	ld.global.f64 	%fd57, [%rd44];
	add.f64 	%fd83, %fd83, %fd57;
$L__BB7_38:
	add.s32 	%r85, %r100, 1;
	setp.eq.s32 	%p92, %r92, %r85;
	or.pred  	%p93, %p92, %p1;
	add.s32 	%r40, %r39, 1;
	setp.lt.s32 	%p94, %r40, 0;
	setp.ge.u32 	%p95, %r40, %r47;
	or.pred  	%p96, %p94, %p95;
	or.pred  	%p97, %p93, %p96;
	@%p97 bra 	$L__BB7_40;
	add.s32 	%r86, %r40, %r12;
	mul.wide.u32 	%rd46, %r86, 8;
	add.s64 	%rd47, %rd1, %rd46;
	add.s64 	%rd48, %rd3, %rd46;
	st.shared.u64 	[_ZZ11special_sumjPdjS_E12matrix_point], %rd48;
	ld.global.f64 	%fd58, [%rd47];
	add.f64 	%fd83, %fd83, %fd58;
$L__BB7_40:
	add.s32 	%r100, %r100, 2;
$L__BB7_41:
	setp.eq.s32 	%p98, %r9, 0;
	@%p98 bra 	$L__BB7_44;
	setp.eq.s32 	%p99, %r92, %r100;
	or.pred  	%p100, %p99, %p1;
	add.s32 	%r43, %r100, %r54;
	setp.lt.s32 	%p101, %r43, 0;
	setp.ge.u32 	%p102, %r43, %r47;
	or.pred  	%p103, %p101, %p102;
	or.pred  	%p105, %p100, %p103;
	@%p105 bra 	$L__BB7_44;
	add.s32 	%r87, %r43, %r12;
	mul.wide.u32 	%rd49, %r87, 8;
	add.s64 	%rd50, %rd1, %rd49;
	add.s64 	%rd51, %rd3, %rd49;
	st.shared.u64 	[_ZZ11special_sumjPdjS_E12matrix_point], %rd51;
	ld.global.f64 	%fd59, [%rd50];
	add.f64 	%fd83, %fd83, %fd59;
$L__BB7_44:
	ld.param.u32 	%r91, [_Z11special_sumjPdjS__param_2];
	add.s32 	%r92, %r92, 1;
	setp.le.u32 	%p106, %r92, %r91;
	@%p106 bra 	$L__BB7_3;
$L__BB7_45:
	ld.param.u64 	%rd55, [_Z11special_sumjPdjS__param_1];
	div.rn.f64 	%fd60, %fd83, 0d3F50624DD2F1A9FC;
	cvta.to.global.u64 	%rd52, %rd55;
	mul.wide.u32 	%rd53, %r3, 8;
	add.s64 	%rd54, %rd52, %rd53;
	st.global.f64 	[%rd54], %fd60;
$L__BB7_46:
	ret;

}
.func  (.param .align 16 .b8 func_retval0[16]) __internal_trig_reduction_slowpathd(
	.param .b64 __internal_trig_reduction_slowpathd_param_0
)
{
	.local .align 8 .b8 	__local_depot8[40];
	.reg .b64 	%SP;
	.reg .b64 	%SPL;
	.reg .pred 	%p<10>;
	.reg .b32 	%r<47>;
	.reg .b64 	%rd<74>;
	.reg .b64 	%fd<5>;

	mov.u64 	%SPL, __local_depot8;
	ld.param.f64 	%fd4, [__internal_trig_reduction_slowpathd_param_0];
	add.u64 	%rd1, %SPL, 0;
	{
	.reg .b32 %temp; 
	mov.b64 	{%temp, %r1}, %fd4;
	}
	shr.u32 	%r2, %r1, 20;
	and.b32  	%r3, %r2, 2047;
	setp.eq.s32 	%p1, %r3, 2047;
	mov.b32 	%r46, 0;
	@%p1 bra 	$L__BB8_9;
	add.s32 	%r20, %r3, -1024;
	mov.b64 	%rd20, %fd4;
	shl.b64 	%rd2, %rd20, 11;
	shr.u32 	%r4, %r20, 6;
	sub.s32 	%r45, 15, %r4;
	sub.s32 	%r21, 19, %r4;
	setp.lt.u32 	%p2, %r20, 128;
	selp.b32 	%r6, 18, %r21, %p2;
	setp.ge.s32 	%p3, %r45, %r6;
	mov.b64 	%rd70, 0;
	@%p3 bra 	$L__BB8_4;
	add.s32 	%r23, %r6, %r4;
	neg.s32 	%r43, %r23;
	or.b64  	%rd3, %rd2, -9223372036854775808;
	mov.b64 	%rd70, 0;
	mov.b32 	%r42, 0;
	mov.u64 	%rd25, __cudart_i2opi_d;
	mov.u32 	%r44, %r45;
$L__BB8_3:
	.pragma "nounroll";
	mul.wide.s32 	%rd22, %r42, 8;
	add.s64 	%rd23, %rd1, %rd22;
	mul.wide.s32 	%rd24, %r44, 8;
	add.s64 	%rd26, %rd25, %rd24;
	ld.global.nc.u64 	%rd27, [%rd26];
	{
	.reg .u32 %r0, %r1, %r2, %r3, %alo, %ahi, %blo, %bhi, %clo, %chi;
	mov.b64 	{%alo,%ahi}, %rd27;
	mov.b64 	{%blo,%bhi}, %rd3;
	mov.b64 	{%clo,%chi}, %rd70;
	mad.lo.cc.u32 	%r0, %alo, %blo, %clo;
	madc.hi.cc.u32 	%r1, %alo, %blo, %chi;
	madc.hi.u32 	%r2, %alo, %bhi, 0;
	mad.lo.cc.u32 	%r1, %alo, %bhi, %r1;
	madc.hi.cc.u32 	%r2, %ahi, %blo, %r2;
	madc.hi.u32 	%r3, %ahi, %bhi, 0;
	mad.lo.cc.u32 	%r1, %ahi, %blo, %r1;
	madc.lo.cc.u32 	%r2, %ahi, %bhi, %r2;
	addc.u32 	%r3, %r3, 0;
	mov.b64 	%rd28, {%r0,%r1};
	mov.b64 	%rd70, {%r2,%r3};
	}
	st.local.u64 	[%rd23], %rd28;
	add.s32 	%r44, %r44, 1;
	add.s32 	%r43, %r43, 1;
	add.s32 	%r42, %r42, 1;
	setp.ne.s32 	%p4, %r43, -15;
	mov.u32 	%r45, %r6;
	@%p4 bra 	$L__BB8_3;
$L__BB8_4:
	cvt.s64.s32 	%rd29, %r45;
	cvt.u64.u32 	%rd30, %r4;
	add.s64 	%rd31, %rd30, %rd29;
	shl.b64 	%rd32, %rd31, 3;
	add.s64 	%rd33, %rd1, %rd32;
	st.local.u64 	[%rd33+-120], %rd70;
	and.b32  	%r15, %r2, 63;
	ld.local.u64 	%rd72, [%rd1+16];
	ld.local.u64 	%rd71, [%rd1+24];
	setp.eq.s32 	%p5, %r15, 0;
	@%p5 bra 	$L__BB8_6;
	shl.b64 	%rd34, %rd71, %r15;
	shr.u64 	%rd35, %rd72, 1;
	xor.b32  	%r24, %r15, 63;
	shr.u64 	%rd36, %rd35, %r24;
	or.b64  	%rd71, %rd34, %rd36;
	ld.local.u64 	%rd37, [%rd1+8];
	shl.b64 	%rd38, %rd72, %r15;
	shr.u64 	%rd39, %rd37, 1;
	shr.u64 	%rd40, %rd39, %r24;
	or.b64  	%rd72, %rd38, %rd40;
$L__BB8_6:
	and.b32  	%r25, %r1, -2147483648;
	shr.u64 	%rd41, %rd71, 62;
	cvt.u32.u64 	%r26, %rd41;
	mov.b64 	{%r27, %r28}, %rd71;
	mov.b64 	{%r29, %r30}, %rd72;
	shf.l.wrap.b32 	%r31, %r30, %r27, 2;
	shf.l.wrap.b32 	%r32, %r27, %r28, 2;
	mov.b64 	%rd42, {%r31, %r32};
	shl.b64 	%rd43, %rd72, 2;
	shr.u64 	%rd44, %rd42, 63;
	cvt.u32.u64 	%r33, %rd44;
	add.s32 	%r34, %r33, %r26;
	setp.eq.s32 	%p6, %r25, 0;
	neg.s32 	%r35, %r34;
	selp.b32 	%r46, %r34, %r35, %p6;
	setp.gt.s64 	%p7, %rd42, -1;
	mov.b64 	%rd45, 0;
	{
	.reg .u32 %r0, %r1, %r2, %r3, %a0, %a1, %a2, %a3, %b0, %b1, %b2, %b3;
	mov.b64 	{%a0,%a1}, %rd45;
	mov.b64 	{%a2,%a3}, %rd45;
	mov.b64 	{%b0,%b1}, %rd43;
	mov.b64 	{%b2,%b3}, %rd42;
	sub.cc.u32 	%r0, %a0, %b0;
	subc.cc.u32 	%r1, %a1, %b1;
	subc.cc.u32 	%r2, %a2, %b2;
	subc.u32 	%r3, %a3, %b3;
	mov.b64 	%rd46, {%r0,%r1};
	mov.b64 	%rd47, {%r2,%r3};
	}
	xor.b32  	%r36, %r25, -2147483648;
	selp.b64 	%rd73, %rd42, %rd47, %p7;
	selp.b64 	%rd14, %rd43, %rd46, %p7;
	selp.b32 	%r17, %r25, %r36, %p7;
	clz.b64 	%r37, %rd73;
	cvt.u64.u32 	%rd15, %r37;
	setp.eq.s32 	%p8, %r37, 0;
	@%p8 bra 	$L__BB8_8;
	cvt.u32.u64 	%r38, %rd15;
	and.b32  	%r39, %r38, 63;
	shl.b64 	%rd48, %rd73, %r39;
	shr.u64 	%rd49, %rd14, 1;
	not.b32 	%r40, %r38;
	and.b32  	%r41, %r40, 63;
	shr.u64 	%rd50, %rd49, %r41;
	or.b64  	%rd73, %rd48, %rd50;
$L__BB8_8:
	mov.b64 	%rd51, -3958705157555305931;
	{
	.reg .u32 %r0, %r1, %r2, %r3, %alo, %ahi, %blo, %bhi;
	mov.b64 	{%alo,%ahi}, %rd73;
	mov.b64 	{%blo,%bhi}, %rd51;
	mul.lo.u32 	%r0, %alo, %blo;
	mul.hi.u32 	%r1, %alo, %blo;
	mad.lo.cc.u32 	%r1, %alo, %bhi, %r1;
	madc.hi.u32 	%r2, %alo, %bhi, 0;
	mad.lo.cc.u32 	%r1, %ahi, %blo, %r1;
	madc.hi.cc.u32 	%r2, %ahi, %blo, %r2;
	madc.hi.u32 	%r3, %ahi, %bhi, 0;
	mad.lo.cc.u32 	%r2, %ahi, %bhi, %r2;
	addc.u32 	%r3, %r3, 0;
	mov.b64 	%rd52, {%r0,%r1};
	mov.b64 	%rd53, {%r2,%r3};
	}
	setp.gt.s64 	%p9, %rd53, 0;
	{
	.reg .u32 %r0, %r1, %r2, %r3, %a0, %a1, %a2, %a3, %b0, %b1, %b2, %b3;
	mov.b64 	{%a0,%a1}, %rd52;
	mov.b64 	{%a2,%a3}, %rd53;
	mov.b64 	{%b0,%b1}, %rd52;
	mov.b64 	{%b2,%b3}, %rd53;
	add.cc.u32 	%r0, %a0, %b0;
	addc.cc.u32 	%r1, %a1, %b1;
	addc.cc.u32 	%r2, %a2, %b2;
	addc.u32 	%r3, %a3, %b3;
	mov.b64 	%rd54, {%r0,%r1};
	mov.b64 	%rd55, {%r2,%r3};
	}
	selp.b64 	%rd56, %rd55, %rd53, %p9;
	selp.s64 	%rd57, -1, 0, %p9;
	sub.s64 	%rd58, %rd57, %rd15;
	cvt.u64.u32 	%rd59, %r17;
	shl.b64 	%rd60, %rd59, 32;
	add.s64 	%rd61, %rd56, 1;
	shr.u64 	%rd62, %rd61, 10;
	add.s64 	%rd63, %rd62, 1;
	shr.u64 	%rd64, %rd63, 1;
	shl.b64 	%rd65, %rd58, 52;
	add.s64 	%rd66, %rd65, %rd64;
	add.s64 	%rd67, %rd66, 4602678819172646912;
	or.b64  	%rd68, %rd67, %rd60;
	mov.b64 	%fd4, %rd68;
$L__BB8_9:
	st.param.f64 	[func_retval0], %fd4;
	st.param.b32 	[func_retval0+8], %r46;
	ret;

}


// ===== COMPILED SASS (sm_100) =====

	.target	sm_100

	.elftype	@"ET_EXEC"


//--------------------- .note.nv.tkinfo           --------------------------
	.section	.note.nv.tkinfo,"",@"SHT_NOTE"
	.sectionflags	@"SHF_NOTE_NV_TKINFO"
	.tkinfo
        /*0018*/ 	.word	0x00000002
        /*0030*/ 	.string	""
        /*0030*/ 	.string	"ptxas"
        /*0030*/ 	.string	"Cuda compilation tools, release 13.0, V13.0.88"
        /*0030*/ 	.string	"Build cuda_13.0.r13.0/compiler.36424714_0"
        /*0030*/ 	.string	"-arch sm_100 -m 64 "



//--------------------- .note.nv.cuinfo           --------------------------
	.section	.note.nv.cuinfo,"",@"SHT_NOTE"
	.sectionflags	@"SHF_NOTE_NV_CUINFO"
        /*0018*/ 	.short	0x0002
        /*001a*/ 	.short	0x0064
        /*001c*/ 	.short	0x0082
	.zero		2


//--------------------- .nv.info                  --------------------------
	.section	.nv.info,"",@"SHT_CUDA_INFO"
	.align	4


	//----- nvinfo : EIATTR_REGCOUNT
	.align		4
        /*0000*/ 	.byte	0x04, 0x2f
        /*0002*/ 	.short	(.L_3 - .L_2)
	.align		4
.L_2:
        /*0004*/ 	.word	index@(_Z15generate_squareP7Point2Dj)
        /*0008*/ 	.word	0x00000010


	//----- nvinfo : EIATTR_FRAME_SIZE
	.align		4
.L_3:
        /*000c*/ 	.byte	0x04, 0x11
        /*000e*/ 	.short	(.L_5 - .L_4)
	.align		4
.L_4:
        /*0010*/ 	.word	index@(_Z15generate_squareP7Point2Dj)
        /*0014*/ 	.word	0x00000000


	//----- nvinfo : EIATTR_REGCOUNT
	.align		4
.L_5:
        /*0018*/ 	.byte	0x04, 0x2f
        /*001a*/ 	.short	(.L_7 - .L_6)
	.align		4
.L_6:
        /*001c*/ 	.word	index@(_Z13generate_cubeP7Point3Di)
        /*0020*/ 	.word	0x00000010


	//----- nvinfo : EIATTR_FRAME_SIZE
	.align		4
.L_7:
        /*0024*/ 	.byte	0x04, 0x11
        /*0026*/ 	.short	(.L_9 - .L_8)
	.align		4
.L_8:
        /*0028*/ 	.word	index@(_Z13generate_cubeP7Point3Di)
        /*002c*/ 	.word	0x00000000


	//----- nvinfo : EIATTR_REGCOUNT
	.align		4
.L_9:
        /*0030*/ 	.byte	0x04, 0x2f
        /*0032*/ 	.short	(.L_11 - .L_10)
	.align		4
.L_10:
        /*0034*/ 	.word	index@(_Z13calculate_sinjP7Point2DPd)
        /*0038*/ 	.word	0x0000001c


	//----- nvinfo : EIATTR_FRAME_SIZE
	.align		4
.L_11:
        /*003c*/ 	.byte	0x04, 0x11
        /*003e*/ 	.short	(.L_13 - .L_12)
	.align		4
.L_12:
        /*0040*/ 	.word	index@($_Z13calculate_sinjP7Point2DPd$__internal_trig_reduction_slowpathd)
        /*0044*/ 	.word	0x00000028


	//----- nvinfo : EIATTR_FRAME_SIZE
	.align		4
.L_13:
        /*0048*/ 	.byte	0x04, 0x11
        /*004a*/ 	.short	(.L_15 - .L_14)
	.align		4
.L_14:
        /*004c*/ 	.word	index@(_Z13calculate_sinjP7Point2DPd)
        /*0050*/ 	.word	0x00000028


	//----- nvinfo : EIATTR_REGCOUNT
	.align		4
.L_15:
        /*0054*/ 	.byte	0x04, 0x2f
        /*0056*/ 	.short	(.L_17 - .L_16)
	.align		4
.L_16:
        /*0058*/ 	.word	index@(_Z13calculate_tanjP7Point3DPd)
        /*005c*/ 	.word	0x0000001a


	//----- nvinfo : EIATTR_FRAME_SIZE
	.align		4
.L_17:
        /*0060*/ 	.byte	0x04, 0x11
        /*0062*/ 	.short	(.L_19 - .L_18)
	.align		4
.L_18:
        /*0064*/ 	.word	index@($_Z13calculate_tanjP7Point3DPd$__internal_trig_reduction_slowpathd)
        /*0068*/ 	.word	0x00000028


	//----- nvinfo : EIATTR_FRAME_SIZE
	.align		4
.L_19:
        /*006c*/ 	.byte	0x04, 0x11
        /*006e*/ 	.short	(.L_21 - .L_20)
	.align		4
.L_20:
        /*0070*/ 	.word	index@(_Z13calculate_tanjP7Point3DPd)
        /*0074*/ 	.word	0x00000028


	//----- nvinfo : EIATTR_REGCOUNT
	.align		4
.L_21:
        /*0078*/ 	.byte	0x04, 0x2f
        /*007a*/ 	.short	(.L_23 - .L_22)
	.align		4
.L_22:
        /*007c*/ 	.word	index@(_Z23calculate_sum_of_tan_xyjP7Point3DPd)
        /*0080*/ 	.word	0x00000020


	//----- nvinfo : EIATTR_FRAME_SIZE
	.align		4
.L_23:
        /*0084*/ 	.byte	0x04, 0x11
        /*0086*/ 	.short	(.L_25 - .L_24)
	.align		4
.L_24:
        /*0088*/ 	.word	index@($_Z23calculate_sum_of_tan_xyjP7Point3DPd$__internal_trig_reduction_slowpathd)
        /*008c*/ 	.word	0x00000028


	//----- nvinfo : EIATTR_FRAME_SIZE
	.align		4
.L_25:
        /*0090*/ 	.byte	0x04, 0x11
        /*0092*/ 	.short	(.L_27 - .L_26)
	.align		4
.L_26:
        /*0094*/ 	.word	index@(_Z23calculate_sum_of_tan_xyjP7Point3DPd)
        /*0098*/ 	.word	0x00000028


	//----- nvinfo : EIATTR_REGCOUNT
	.align		4
.L_27:
        /*009c*/ 	.byte	0x04, 0x2f
        /*009e*/ 	.short	(.L_29 - .L_28)
	.align		4
.L_28:
        /*00a0*/ 	.word	index@(_Z23calculate_sum_of_tan_xzjP7Point3DPd)
        /*00a4*/ 	.word	0x00000026


	//----- nvinfo : EIATTR_FRAME_SIZE
	.align		4
.L_29:
        /*00a8*/ 	.byte	0x04, 0x11
        /*00aa*/ 	.short	(.L_31 - .L_30)
	.align		4
.L_30:
        /*00ac*/ 	.word	index@($_Z23calculate_sum_of_tan_xzjP7Point3DPd$__internal_trig_reduction_slowpathd)
        /*00b0*/ 	.word	0x00000028


	//----- nvinfo : EIATTR_FRAME_SIZE
	.align		4
.L_31:
        /*00b4*/ 	.byte	0x04, 0x11
        /*00b6*/ 	.short	(.L_33 - .L_32)
	.align		4
.L_32:
        /*00b8*/ 	.word	index@(_Z23calculate_sum_of_tan_xzjP7Point3DPd)
        /*00bc*/ 	.word	0x00000028


	//----- nvinfo : EIATTR_REGCOUNT
	.align		4
.L_33:
        /*00c0*/ 	.byte	0x04, 0x2f
        /*00c2*/ 	.short	(.L_35 - .L_34)
	.align		4
.L_34:
        /*00c4*/ 	.word	index@(_Z23calculate_sum_of_tan_yzjP7Point3DPd)
        /*00c8*/ 	.word	0x00000020


	//----- nvinfo : EIATTR_FRAME_SIZE
	.align		4
.L_35:
        /*00cc*/ 	.byte	0x04, 0x11
        /*00ce*/ 	.short	(.L_37 - .L_36)
	.align		4
.L_36:
        /*00d0*/ 	.word	index@($_Z23calculate_sum_of_tan_yzjP7Point3DPd$__internal_trig_reduction_slowpathd)
        /*00d4*/ 	.word	0x00000028


	//----- nvinfo : EIATTR_FRAME_SIZE
	.align		4
.L_37:
        /*00d8*/ 	.byte	0x04, 0x11
        /*00da*/ 	.short	(.L_39 - .L_38)
	.align		4
.L_38:
        /*00dc*/ 	.word	index@(_Z23calculate_sum_of_tan_yzjP7Point3DPd)
        /*00e0*/ 	.word	0x00000028


	//----- nvinfo : EIATTR_REGCOUNT
	.align		4
.L_39:
        /*00e4*/ 	.byte	0x04, 0x2f
        /*00e6*/ 	.short	(.L_41 - .L_40)
	.align		4
.L_40:
        /*00e8*/ 	.word	index@(_Z11special_sumjPdjS_)
        /*00ec*/ 	.word	0x00000020


	//----- nvinfo : EIATTR_FRAME_SIZE
	.align		4
.L_41:
        /*00f0*/ 	.byte	0x04, 0x11
        /*00f2*/ 	.short	(.L_43 - .L_42)
	.align		4
.L_42:
        /*00f4*/ 	.word	index@($__internal_0_$__cuda_sm20_div_rn_f64_full)
        /*00f8*/ 	.word	0x00000000


	//----- nvinfo : EIATTR_FRAME_SIZE
	.align		4
.L_43:
        /*00fc*/ 	.byte	0x04, 0x11
        /*00fe*/ 	.short	(.L_45 - .L_44)
	.align		4
.L_44:
        /*0100*/ 	.word	index@(_Z11special_sumjPdjS_)
        /*0104*/ 	.word	0x00000000


	//----- nvinfo : EIATTR_MIN_STACK_SIZE
	.align		4
.L_45:
        /*0108*/ 	.byte	0x04, 0x12
        /*010a*/ 	.short	(.L_47 - .L_46)
	.align		4
.L_46:
        /*010c*/ 	.word	index@(_Z11special_sumjPdjS_)
        /*0110*/ 	.word	0x00000000


	//----- nvinfo : EIATTR_MIN_STACK_SIZE
	.align		4
.L_47:
        /*0114*/ 	.byte	0x04, 0x12
        /*0116*/ 	.short	(.L_49 - .L_48)
	.align		4
.L_48:
        /*0118*/ 	.word	index@(_Z23calculate_sum_of_tan_yzjP7Point3DPd)
        /*011c*/ 	.word	0x00000028


	//----- nvinfo : EIATTR_MIN_STACK_SIZE
	.align		4
.L_49:
        /*0120*/ 	.byte	0x04, 0x12
        /*0122*/ 	.short	(.L_51 - .L_50)
	.align		4
.L_50:
        /*0124*/ 	.word	index@(_Z23calculate_sum_of_tan_xzjP7Point3DPd)
        /*0128*/ 	.word	0x00000028


	//----- nvinfo : EIATTR_MIN_STACK_SIZE
	.align		4
.L_51:
        /*012c*/ 	.byte	0x04, 0x12
        /*012e*/ 	.short	(.L_53 - .L_52)
	.align		4
.L_52:
        /*0130*/ 	.word	index@(_Z23calculate_sum_of_tan_xyjP7Point3DPd)
        /*0134*/ 	.word	0x00000028


	//----- nvinfo : EIATTR_MIN_STACK_SIZE
	.align		4
.L_53:
        /*0138*/ 	.byte	0x04, 0x12
        /*013a*/ 	.short	(.L_55 - .L_54)
	.align		4
.L_54:
        /*013c*/ 	.word	index@(_Z13calculate_tanjP7Point3DPd)
        /*0140*/ 	.word	0x00000028


	//----- nvinfo : EIATTR_MIN_STACK_SIZE
	.align		4
.L_55:
        /*0144*/ 	.byte	0x04, 0x12
        /*0146*/ 	.short	(.L_57 - .L_56)
	.align		4
.L_56:
        /*0148*/ 	.word	index@(_Z13calculate_sinjP7Point2DPd)
        /*014c*/ 	.word	0x00000028


	//----- nvinfo : EIATTR_MIN_STACK_SIZE
	.align		4
.L_57:
        /*0150*/ 	.byte	0x04, 0x12
        /*0152*/ 	.short	(.L_59 - .L_58)
	.align		4
.L_58:
        /*0154*/ 	.word	index@(_Z13generate_cubeP7Point3Di)
        /*0158*/ 	.word	0x00000000


	//----- nvinfo : EIATTR_MIN_STACK_SIZE
	.align		4
.L_59:
        /*015c*/ 	.byte	0x04, 0x12
        /*015e*/ 	.short	(.L_61 - .L_60)
	.align		4
.L_60:
        /*0160*/ 	.word	index@(_Z15generate_squareP7Point2Dj)
        /*0164*/ 	.word	0x00000000
.L_61:


//--------------------- .nv.compat                --------------------------
	.section	.nv.compat,"",@"SHT_CUDA_COMPAT_INFO"
	.align	4
        /*0000*/ 	.byte	0x02, 0x09, 0x00, 0x00, 0x02, 0x02, 0x01, 0x00, 0x02, 0x05, 0x05, 0x00, 0x03, 0x07, 0x01, 0x01
        /*0010*/ 	.byte	0x02, 0x03, 0x00, 0x00, 0x02, 0x06, 0x01, 0x00, 0x04, 0x0b, 0x08, 0x00, 0x01, 0x00, 0x00, 0x00
        /*0020*/ 	.byte	0x00, 0x00, 0x00, 0x00


//--------------------- .nv.info._Z11special_sumjPdjS_ --------------------------
	.section	.nv.info._Z11special_sumjPdjS_,"",@"SHT_CUDA_INFO"
	.sectionflags	@""
	.align	4


	//----- nvinfo : EIATTR_CUDA_API_VERSION
	.align		4
        /*0000*/ 	.byte	0x04, 0x37
        /*0002*/ 	.short	(.L_63 - .L_62)
.L_62:
        /*0004*/ 	.word	0x00000082


	//----- nvinfo : EIATTR_KPARAM_INFO
	.align		4
.L_63:
        /*0008*/ 	.byte	0x04, 0x17
        /*000a*/ 	.short	(.L_65 - .L_64)
.L_64:
        /*000c*/ 	.word	0x00000000
        /*0010*/ 	.short	0x0003
        /*0012*/ 	.short	0x0018
        /*0014*/ 	.byte	0x00, 0xf5, 0x21, 0x00


	//----- nvinfo : EIATTR_KPARAM_INFO
	.align		4
.L_65:
        /*0018*/ 	.byte	0x04, 0x17
        /*001a*/ 	.short	(.L_67 - .L_66)
.L_66:
        /*001c*/ 	.word	0x00000000
        /*0020*/ 	.short	0x0002
        /*0022*/ 	.short	0x0010
        /*0024*/ 	.byte	0x00, 0xf0, 0x11, 0x00


	//----- nvinfo : EIATTR_KPARAM_INFO
	.align		4
.L_67:
        /*0028*/ 	.byte	0x04, 0x17
        /*002a*/ 	.short	(.L_69 - .L_68)
.L_68:
        /*002c*/ 	.word	0x00000000
        /*0030*/ 	.short	0x0001
        /*0032*/ 	.short	0x0008
        /*0034*/ 	.byte	0x00, 0xf5, 0x21, 0x00


	//----- nvinfo : EIATTR_KPARAM_INFO
	.align		4
.L_69:
        /*0038*/ 	.byte	0x04, 0x17
        /*003a*/ 	.short	(.L_71 - .L_70)
.L_70:
        /*003c*/ 	.word	0x00000000
        /*0040*/ 	.short	0x0000
        /*0042*/ 	.short	0x0000
        /*0044*/ 	.byte	0x00, 0xf0, 0x11, 0x00


	//----- nvinfo : EIATTR_SPARSE_MMA_MASK
	.align		4
.L_71:
        /*0048*/ 	.byte	0x03, 0x50
        /*004a*/ 	.short	0x0000


	//----- nvinfo : EIATTR_MAXREG_COUNT
	.align		4
        /*004c*/ 	.byte	0x03, 0x1b
        /*004e*/ 	.short	0x00ff


	//----- nvinfo : EIATTR_MERCURY_ISA_VERSION
	.align		4
        /*0050*/ 	.byte	0x03, 0x5f
        /*0052*/ 	.short	0x0101


	//----- nvinfo : EIATTR_VRC_CTA_INIT_COUNT
	.align		4
        /*0054*/ 	.byte	0x02, 0x4a
	.zero		1
	.zero		1


	//----- nvinfo : EIATTR_EXIT_INSTR_OFFSETS
	.align		4
        /*0058*/ 	.byte	0x04, 0x1c
        /*005a*/ 	.short	(.L_73 - .L_72)


	//   ....[0]....
.L_72:
        /*005c*/ 	.word	0x000000c0


	//   ....[1]....
        /*0060*/ 	.word	0x00001430


	//----- nvinfo : EIATTR_CRS_STACK_SIZE
	.align		4
.L_73:
        /*0064*/ 	.byte	0x04, 0x1e
        /*0066*/ 	.short	(.L_75 - .L_74)
.L_74:
        /*0068*/ 	.word	0x00000000


	//----- nvinfo : EIATTR_CBANK_PARAM_SIZE
	.align		4
.L_75:
        /*006c*/ 	.byte	0x03, 0x19
        /*006e*/ 	.short	0x0020


	//----- nvinfo : EIATTR_PARAM_CBANK
	.align		4
        /*0070*/ 	.byte	0x04, 0x0a
        /*0072*/ 	.short	(.L_77 - .L_76)
	.align		4
.L_76:
        /*0074*/ 	.word	index@(.nv.constant0._Z11special_sumjPdjS_)
        /*0078*/ 	.short	0x0380
        /*007a*/ 	.short	0x0020


	//----- nvinfo : EIATTR_SW_WAR
	.align		4
.L_77:
        /*007c*/ 	.byte	0x04, 0x36
        /*007e*/ 	.short	(.L_79 - .L_78)
.L_78:
        /*0080*/ 	.word	0x00000008
.L_79:


//--------------------- .nv.info._Z23calculate_sum_of_tan_yzjP7Point3DPd --------------------------
	.section	.nv.info._Z23calculate_sum_of_tan_yzjP7Point3DPd,"",@"SHT_CUDA_INFO"
	.sectionflags	@""
	.align	4


	//----- nvinfo : EIATTR_CUDA_API_VERSION
	.align		4
        /*0000*/ 	.byte	0x04, 0x37
        /*0002*/ 	.short	(.L_81 - .L_80)
.L_80:
        /*0004*/ 	.word	0x00000082


	//----- nvinfo : EIATTR_KPARAM_INFO
	.align		4
.L_81:
        /*0008*/ 	.byte	0x04, 0x17
        /*000a*/ 	.short	(.L_83 - .L_82)
.L_82:
        /*000c*/ 	.word	0x00000000
        /*0010*/ 	.short	0x0002
        /*0012*/ 	.short	0x0010
        /*0014*/ 	.byte	0x00, 0xf5, 0x21, 0x00


	//----- nvinfo : EIATTR_KPARAM_INFO
	.align		4
.L_83:
        /*0018*/ 	.byte	0x04, 0x17
        /*001a*/ 	.short	(.L_85 - .L_84)
.L_84:
        /*001c*/ 	.word	0x00000000
        /*0020*/ 	.short	0x0001
        /*0022*/ 	.short	0x0008
        /*0024*/ 	.byte	0x00, 0xf5, 0x21, 0x00


	//----- nvinfo : EIATTR_KPARAM_INFO
	.align		4
.L_85:
        /*0028*/ 	.byte	0x04, 0x17
        /*002a*/ 	.short	(.L_87 - .L_86)
.L_86:
        /*002c*/ 	.word	0x00000000
        /*0030*/ 	.short	0x0000
        /*0032*/ 	.short	0x0000
        /*0034*/ 	.byte	0x00, 0xf0, 0x11, 0x00


	//----- nvinfo : EIATTR_SPARSE_MMA_MASK
	.align		4
.L_87:
        /*0038*/ 	.byte	0x03, 0x50
        /*003a*/ 	.short	0x0000


	//----- nvinfo : EIATTR_MAXREG_COUNT
	.align		4
        /*003c*/ 	.byte	0x03, 0x1b
        /*003e*/ 	.short	0x00ff


	//----- nvinfo : EIATTR_MERCURY_ISA_VERSION
	.align		4
        /*0040*/ 	.byte	0x03, 0x5f
        /*0042*/ 	.short	0x0101


	//----- nvinfo : EIATTR_VRC_CTA_INIT_COUNT
	.align		4
        /*0044*/ 	.byte	0x02, 0x4a
	.zero		1
	.zero		1


	//----- nvinfo : EIATTR_EXIT_INSTR_OFFSETS
	.align		4
        /*0048*/ 	.byte	0x04, 0x1c
        /*004a*/ 	.short	(.L_89 - .L_88)


	//   ....[0]....
.L_88:
        /*004c*/ 	.word	0x00001580


	//----- nvinfo : EIATTR_CRS_STACK_SIZE
	.align		4
.L_89:
        /*0050*/ 	.byte	0x04, 0x1e
        /*0052*/ 	.short	(.L_91 - .L_90)
.L_90:
        /*0054*/ 	.word	0x00000000


	//----- nvinfo : EIATTR_CBANK_PARAM_SIZE
	.align		4
.L_91:
        /*0058*/ 	.byte	0x03, 0x19
        /*005a*/ 	.short	0x0018


	//----- nvinfo : EIATTR_PARAM_CBANK
	.align		4
        /*005c*/ 	.byte	0x04, 0x0a
        /*005e*/ 	.short	(.L_93 - .L_92)
	.align		4
.L_92:
        /*0060*/ 	.word	index@(.nv.constant0._Z23calculate_sum_of_tan_yzjP7Point3DPd)
        /*0064*/ 	.short	0x0380
        /*0066*/ 	.short	0x0018


	//----- nvinfo : EIATTR_SW_WAR
	.align		4
.L_93:
        /*0068*/ 	.byte	0x04, 0x36
        /*006a*/ 	.short	(.L_95 - .L_94)
.L_94:
        /*006c*/ 	.word	0x00000008
.L_95:


//--------------------- .nv.info._Z23calculate_sum_of_tan_xzjP7Point3DPd --------------------------
	.section	.nv.info._Z23calculate_sum_of_tan_xzjP7Point3DPd,"",@"SHT_CUDA_INFO"
	.sectionflags	@""
	.align	4


	//----- nvinfo : EIATTR_CUDA_API_VERSION
	.align		4
        /*0000*/ 	.byte	0x04, 0x37
        /*0002*/ 	.short	(.L_97 - .L_96)
.L_96:
        /*0004*/ 	.word	0x00000082


	//----- nvinfo : EIATTR_KPARAM_INFO
	.align		4
.L_97:
        /*0008*/ 	.byte	0x04, 0x17
        /*000a*/ 	.short	(.L_99 - .L_98)
.L_98:
        /*000c*/ 	.word	0x00000000
        /*0010*/ 	.short	0x0002
        /*0012*/ 	.short	0x0010
        /*0014*/ 	.byte	0x00, 0xf5, 0x21, 0x00


	//----- nvinfo : EIATTR_KPARAM_INFO
	.align		4
.L_99:
        /*0018*/ 	.byte	0x04, 0x17
        /*001a*/ 	.short	(.L_101 - .L_100)
.L_100:
        /*001c*/ 	.word	0x00000000
        /*0020*/ 	.short	0x0001
        /*0022*/ 	.short	0x0008
        /*0024*/ 	.byte	0x00, 0xf5, 0x21, 0x00


	//----- nvinfo : EIATTR_KPARAM_INFO
	.align		4
.L_101:
        /*0028*/ 	.byte	0x04, 0x17
        /*002a*/ 	.short	(.L_103 - .L_102)
.L_102:
        /*002c*/ 	.word	0x00000000
        /*0030*/ 	.short	0x0000
        /*0032*/ 	.short	0x0000
        /*0034*/ 	.byte	0x00, 0xf0, 0x11, 0x00


	//----- nvinfo : EIATTR_SPARSE_MMA_MASK
	.align		4
.L_103:
        /*0038*/ 	.byte	0x03, 0x50
        /*003a*/ 	.short	0x0000


	//----- nvinfo : EIATTR_MAXREG_COUNT
	.align		4
        /*003c*/ 	.byte	0x03, 0x1b
        /*003e*/ 	.short	0x00ff


	//----- nvinfo : EIATTR_MERCURY_ISA_VERSION
	.align		4
        /*0040*/ 	.byte	0x03, 0x5f
        /*0042*/ 	.short	0x0101


	//----- nvinfo : EIATTR_VRC_CTA_INIT_COUNT
	.align		4
        /*0044*/ 	.byte	0x02, 0x4a
	.zero		1
	.zero		1


	//----- nvinfo : EIATTR_EXIT_INSTR_OFFSETS
	.align		4
        /*0048*/ 	.byte	0x04, 0x1c
        /*004a*/ 	.short	(.L_105 - .L_104)


	//   ....[0]....
.L_104:
        /*004c*/ 	.word	0x00001610


	//----- nvinfo : EIATTR_CRS_STACK_SIZE
	.align		4
.L_105:
        /*0050*/ 	.byte	0x04, 0x1e
        /*0052*/ 	.short	(.L_107 - .L_106)
.L_106:
        /*0054*/ 	.word	0x00000000


	//----- nvinfo : EIATTR_CBANK_PARAM_SIZE
	.align		4
.L_107:
        /*0058*/ 	.byte	0x03, 0x19
        /*005a*/ 	.short	0x0018


	//----- nvinfo : EIATTR_PARAM_CBANK
	.align		4
        /*005c*/ 	.byte	0x04, 0x0a
        /*005e*/ 	.short	(.L_109 - .L_108)
	.align		4
.L_108:
        /*0060*/ 	.word	index@(.nv.constant0._Z23calculate_sum_of_tan_xzjP7Point3DPd)
        /*0064*/ 	.short	0x0380
        /*0066*/ 	.short	0x0018


	//----- nvinfo : EIATTR_SW_WAR
	.align		4
.L_109:
        /*0068*/ 	.byte	0x04, 0x36
        /*006a*/ 	.short	(.L_111 - .L_110)
.L_110:
        /*006c*/ 	.word	0x00000008
.L_111:


//--------------------- .nv.info._Z23calculate_sum_of_tan_xyjP7Point3DPd --------------------------
	.section	.nv.info._Z23calculate_sum_of_tan_xyjP7Point3DPd,"",@"SHT_CUDA_INFO"
	.sectionflags	@""
	.align	4


	//----- nvinfo : EIATTR_CUDA_API_VERSION
	.align		4
        /*0000*/ 	.byte	0x04, 0x37
        /*0002*/ 	.short	(.L_113 - .L_112)
.L_112:
        /*0004*/ 	.word	0x00000082


	//----- nvinfo : EIATTR_KPARAM_INFO
	.align		4
.L_113:
        /*0008*/ 	.byte	0x04, 0x17
        /*000a*/ 	.short	(.L_115 - .L_114)
.L_114:
        /*000c*/ 	.word	0x00000000
        /*0010*/ 	.short	0x0002
        /*0012*/ 	.short	0x0010
        /*0014*/ 	.byte	0x00, 0xf5, 0x21, 0x00


	//----- nvinfo : EIATTR_KPARAM_INFO
	.align		4
.L_115:
        /*0018*/ 	.byte	0x04, 0x17
        /*001a*/ 	.short	(.L_117 - .L_116)
.L_116:
        /*001c*/ 	.word	0x00000000
        /*0020*/ 	.short	0x0001
        /*0022*/ 	.short	0x0008
        /*0024*/ 	.byte	0x00, 0xf5, 0x21, 0x00


	//----- nvinfo : EIATTR_KPARAM_INFO
	.align		4
.L_117:
        /*0028*/ 	.byte	0x04, 0x17
        /*002a*/ 	.short	(.L_119 - .L_118)
.L_118:
        /*002c*/ 	.word	0x00000000
        /*0030*/ 	.short	0x0000
        /*0032*/ 	.short	0x0000
        /*0034*/ 	.byte	0x00, 0xf0, 0x11, 0x00


	//----- nvinfo : EIATTR_SPARSE_MMA_MASK
	.align		4
.L_119:
        /*0038*/ 	.byte	0x03, 0x50
        /*003a*/ 	.short	0x0000


	//----- nvinfo : EIATTR_MAXREG_COUNT
	.align		4
        /*003c*/ 	.byte	0x03, 0x1b
        /*003e*/ 	.short	0x00ff


	//----- nvinfo : EIATTR_MERCURY_ISA_VERSION
	.align		4
        /*0040*/ 	.byte	0x03, 0x5f
        /*0042*/ 	.short	0x0101


	//----- nvinfo : EIATTR_VRC_CTA_INIT_COUNT
	.align		4
        /*0044*/ 	.byte	0x02, 0x4a
	.zero		1
	.zero		1


	//----- nvinfo : EIATTR_EXIT_INSTR_OFFSETS
	.align		4
        /*0048*/ 	.byte	0x04, 0x1c
        /*004a*/ 	.short	(.L_121 - .L_120)


	//   ....[0]....
.L_120:
        /*004c*/ 	.word	0x000015d0


	//----- nvinfo : EIATTR_CRS_STACK_SIZE
	.align		4
.L_121:
        /*0050*/ 	.byte	0x04, 0x1e
        /*0052*/ 	.short	(.L_123 - .L_122)
.L_122:
        /*0054*/ 	.word	0x00000000


	//----- nvinfo : EIATTR_CBANK_PARAM_SIZE
	.align		4
.L_123:
        /*0058*/ 	.byte	0x03, 0x19
        /*005a*/ 	.short	0x0018


	//----- nvinfo : EIATTR_PARAM_CBANK
	.align		4
        /*005c*/ 	.byte	0x04, 0x0a
        /*005e*/ 	.short	(.L_125 - .L_124)
	.align		4
.L_124:
        /*0060*/ 	.word	index@(.nv.constant0._Z23calculate_sum_of_tan_xyjP7Point3DPd)
        /*0064*/ 	.short	0x0380
        /*0066*/ 	.short	0x0018


	//----- nvinfo : EIATTR_SW_WAR
	.align		4
.L_125:
        /*0068*/ 	.byte	0x04, 0x36
        /*006a*/ 	.short	(.L_127 - .L_126)
.L_126:
        /*006c*/ 	.word	0x00000008
.L_127:


//--------------------- .nv.info._Z13calculate_tanjP7Point3DPd --------------------------
	.section	.nv.info._Z13calculate_tanjP7Point3DPd,"",@"SHT_CUDA_INFO"
	.sectionflags	@""
	.align	4


	//----- nvinfo : EIATTR_CUDA_API_VERSION
	.align		4
        /*0000*/ 	.byte	0x04, 0x37
        /*0002*/ 	.short	(.L_129 - .L_128)
.L_128:
        /*0004*/ 	.word	0x00000082


	//----- nvinfo : EIATTR_KPARAM_INFO
	.align		4
.L_129:
        /*0008*/ 	.byte	0x04, 0x17
        /*000a*/ 	.short	(.L_131 - .L_130)
.L_130:
        /*000c*/ 	.word	0x00000000
        /*0010*/ 	.short	0x0002
        /*0012*/ 	.short	0x0010
        /*0014*/ 	.byte	0x00, 0xf5, 0x21, 0x00


	//----- nvinfo : EIATTR_KPARAM_INFO
	.align		4
.L_131:
        /*0018*/ 	.byte	0x04, 0x17
        /*001a*/ 	.short	(.L_133 - .L_132)
.L_132:
        /*001c*/ 	.word	0x00000000
        /*0020*/ 	.short	0x0001
        /*0022*/ 	.short	0x0008
        /*0024*/ 	.byte	0x00, 0xf5, 0x21, 0x00


	//----- nvinfo : EIATTR_KPARAM_INFO
	.align		4
.L_133:
        /*0028*/ 	.byte	0x04, 0x17
        /*002a*/ 	.short	(.L_135 - .L_134)
.L_134:
        /*002c*/ 	.word	0x00000000
        /*0030*/ 	.short	0x0000
        /*0032*/ 	.short	0x0000
        /*0034*/ 	.byte	0x00, 0xf0, 0x11, 0x00


	//----- nvinfo : EIATTR_SPARSE_MMA_MASK
	.align		4
.L_135:
        /*0038*/ 	.byte	0x03, 0x50
        /*003a*/ 	.short	0x0000


	//----- nvinfo : EIATTR_MAXREG_COUNT
	.align		4
        /*003c*/ 	.byte	0x03, 0x1b
        /*003e*/ 	.short	0x00ff


	//----- nvinfo : EIATTR_NUM_BARRIERS
	.align		4
        /*0040*/ 	.byte	0x02, 0x4c
        /*0042*/ 	.byte	0x01
	.zero		1


	//----- nvinfo : EIATTR_MERCURY_ISA_VERSION
	.align		4
        /*0044*/ 	.byte	0x03, 0x5f
        /*0046*/ 	.short	0x0101


	//----- nvinfo : EIATTR_VRC_CTA_INIT_COUNT
	.align		4
        /*0048*/ 	.byte	0x02, 0x4a
	.zero		1
	.zero		1


	//----- nvinfo : EIATTR_EXIT_INSTR_OFFSETS
	.align		4
        /*004c*/ 	.byte	0x04, 0x1c
        /*004e*/ 	.short	(.L_137 - .L_136)


	//   ....[0]....
.L_136:
        /*0050*/ 	.word	0x000006b0


	//----- nvinfo : EIATTR_CRS_STACK_SIZE
	.align		4
.L_137:
        /*0054*/ 	.byte	0x04, 0x1e
        /*0056*/ 	.short	(.L_139 - .L_138)
.L_138:
        /*0058*/ 	.word	0x00000000


	//----- nvinfo : EIATTR_CBANK_PARAM_SIZE
	.align		4
.L_139:
        /*005c*/ 	.byte	0x03, 0x19
        /*005e*/ 	.short	0x0018


	//----- nvinfo : EIATTR_PARAM_CBANK
	.align		4
        /*0060*/ 	.byte	0x04, 0x0a
        /*0062*/ 	.short	(.L_141 - .L_140)
	.align		4
.L_140:
        /*0064*/ 	.word	index@(.nv.constant0._Z13calculate_tanjP7Point3DPd)
        /*0068*/ 	.short	0x0380
        /*006a*/ 	.short	0x0018


	//----- nvinfo : EIATTR_SW_WAR
	.align		4
.L_141:
        /*006c*/ 	.byte	0x04, 0x36
        /*006e*/ 	.short	(.L_143 - .L_142)
.L_142:
        /*0070*/ 	.word	0x00000008
.L_143:


//--------------------- .nv.info._Z13calculate_sinjP7Point2DPd --------------------------
	.section	.nv.info._Z13calculate_sinjP7Point2DPd,"",@"SHT_CUDA_INFO"
	.sectionflags	@""
	.align	4


	//----- nvinfo : EIATTR_CUDA_API_VERSION
	.align		4
        /*0000*/ 	.byte	0x04, 0x37
        /*0002*/ 	.short	(.L_145 - .L_144)
.L_144:
        /*0004*/ 	.word	0x00000082


	//----- nvinfo : EIATTR_KPARAM_INFO
	.align		4
.L_145:
        /*0008*/ 	.byte	0x04, 0x17
        /*000a*/ 	.short	(.L_147 - .L_146)
.L_146:
        /*000c*/ 	.word	0x00000000
        /*0010*/ 	.short	0x0002
        /*0012*/ 	.short	0x0010
        /*0014*/ 	.byte	0x00, 0xf5, 0x21, 0x00


	//----- nvinfo : EIATTR_KPARAM_INFO
	.align		4
.L_147:
        /*0018*/ 	.byte	0x04, 0x17
        /*001a*/ 	.short	(.L_149 - .L_148)
.L_148:
        /*001c*/ 	.word	0x00000000
        /*0020*/ 	.short	0x0001
        /*0022*/ 	.short	0x0008
        /*0024*/ 	.byte	0x00, 0xf5, 0x21, 0x00


	//----- nvinfo : EIATTR_KPARAM_INFO
	.align		4
.L_149:
        /*0028*/ 	.byte	0x04, 0x17
        /*002a*/ 	.short	(.L_151 - .L_150)
.L_150:
        /*002c*/ 	.word	0x00000000
        /*0030*/ 	.short	0x0000
        /*0032*/ 	.short	0x0000
        /*0034*/ 	.byte	0x00, 0xf0, 0x11, 0x00


	//----- nvinfo : EIATTR_SPARSE_MMA_MASK
	.align		4
.L_151:
        /*0038*/ 	.byte	0x03, 0x50
        /*003a*/ 	.short	0x0000


	//----- nvinfo : EIATTR_MAXREG_COUNT
	.align		4
        /*003c*/ 	.byte	0x03, 0x1b
        /*003e*/ 	.short	0x00ff


	//----- nvinfo : EIATTR_MERCURY_ISA_VERSION
	.align		4
        /*0040*/ 	.byte	0x03, 0x5f
        /*0042*/ 	.short	0x0101


	//----- nvinfo : EIATTR_VRC_CTA_INIT_COUNT
	.align		4
        /*0044*/ 	.byte	0x02, 0x4a
	.zero		1
	.zero		1


	//----- nvinfo : EIATTR_EXIT_INSTR_OFFSETS
	.align		4
        /*0048*/ 	.byte	0x04, 0x1c
        /*004a*/ 	.short	(.L_153 - .L_152)


	//   ....[0]....
.L_152:
        /*004c*/ 	.word	0x000004e0


	//----- nvinfo : EIATTR_CRS_STACK_SIZE
	.align		4
.L_153:
        /*0050*/ 	.byte	0x04, 0x1e
        /*0052*/ 	.short	(.L_155 - .L_154)
.L_154:
        /*0054*/ 	.word	0x00000000


	//----- nvinfo : EIATTR_CBANK_PARAM_SIZE
	.align		4
.L_155:
        /*0058*/ 	.byte	0x03, 0x19
        /*005a*/ 	.short	0x0018


	//----- nvinfo : EIATTR_PARAM_CBANK
	.align		4
        /*005c*/ 	.byte	0x04, 0x0a
        /*005e*/ 	.short	(.L_157 - .L_156)
	.align		4
.L_156:
        /*0060*/ 	.word	index@(.nv.constant0._Z13calculate_sinjP7Point2DPd)
        /*0064*/ 	.short	0x0380
        /*0066*/ 	.short	0x0018


	//----- nvinfo : EIATTR_SW_WAR
	.align		4
.L_157:
        /*0068*/ 	.byte	0x04, 0x36
        /*006a*/ 	.short	(.L_159 - .L_158)
.L_158:
        /*006c*/ 	.word	0x00000008
.L_159:


//--------------------- .nv.info._Z13generate_cubeP7Point3Di --------------------------
	.section	.nv.info._Z13generate_cubeP7Point3Di,"",@"SHT_CUDA_INFO"
	.sectionflags	@""
	.align	4


	//----- nvinfo : EIATTR_CUDA_API_VERSION
	.align		4
        /*0000*/ 	.byte	0x04, 0x37
        /*0002*/ 	.short	(.L_161 - .L_160)
.L_160:
        /*0004*/ 	.word	0x00000082


	//----- nvinfo : EIATTR_KPARAM_INFO
	.align		4
.L_161:
        /*0008*/ 	.byte	0x04, 0x17
        /*000a*/ 	.short	(.L_163 - .L_162)
.L_162:
        /*000c*/ 	.word	0x00000000
        /*0010*/ 	.short	0x0001
        /*0012*/ 	.short	0x0008
        /*0014*/ 	.byte	0x00, 0xf0, 0x11, 0x00


	//----- nvinfo : EIATTR_KPARAM_INFO
	.align		4
.L_163:
        /*0018*/ 	.byte	0x04, 0x17
        /*001a*/ 	.short	(.L_165 - .L_164)
.L_164:
        /*001c*/ 	.word	0x00000000
        /*0020*/ 	.short	0x0000
        /*0022*/ 	.short	0x0000
        /*0024*/ 	.byte	0x00, 0xf5, 0x21, 0x00


	//----- nvinfo : EIATTR_SPARSE_MMA_MASK
	.align		4
.L_165:
        /*0028*/ 	.byte	0x03, 0x50
        /*002a*/ 	.short	0x0000


	//----- nvinfo : EIATTR_MAXREG_COUNT
	.align		4
        /*002c*/ 	.byte	0x03, 0x1b
        /*002e*/ 	.short	0x00ff


	//----- nvinfo : EIATTR_MERCURY_ISA_VERSION
	.align		4
        /*0030*/ 	.byte	0x03, 0x5f
        /*0032*/ 	.short	0x0101


	//----- nvinfo : EIATTR_VRC_CTA_INIT_COUNT
	.align		4
        /*0034*/ 	.byte	0x02, 0x4a
	.zero		1
	.zero		1


	//----- nvinfo : EIATTR_EXIT_INSTR_OFFSETS
	.align		4
        /*0038*/ 	.byte	0x04, 0x1c
        /*003a*/ 	.short	(.L_167 - .L_166)


	//   ....[0]....
.L_166:
        /*003c*/ 	.word	0x00000070


	//   ....[1]....
        /*0040*/ 	.word	0x00000180


	//----- nvinfo : EIATTR_CBANK_PARAM_SIZE
	.align		4
.L_167:
        /*0044*/ 	.byte	0x03, 0x19
        /*0046*/ 	.short	0x000c


	//----- nvinfo : EIATTR_PARAM_CBANK
	.align		4
        /*0048*/ 	.byte	0x04, 0x0a
        /*004a*/ 	.short	(.L_169 - .L_168)
	.align		4
.L_168:
        /*004c*/ 	.word	index@(.nv.constant0._Z13generate_cubeP7Point3Di)
        /*0050*/ 	.short	0x0380
        /*0052*/ 	.short	0x000c


	//----- nvinfo : EIATTR_SW_WAR
	.align		4
.L_169:
        /*0054*/ 	.byte	0x04, 0x36
        /*0056*/ 	.short	(.L_171 - .L_170)
.L_170:
        /*0058*/ 	.word	0x00000008
.L_171:


//--------------------- .nv.info._Z15generate_squareP7Point2Dj --------------------------
	.section	.nv.info._Z15generate_squareP7Point2Dj,"",@"SHT_CUDA_INFO"
	.sectionflags	@""
	.align	4


	//----- nvinfo : EIATTR_CUDA_API_VERSION
	.align		4
        /*0000*/ 	.byte	0x04, 0x37
        /*0002*/ 	.short	(.L_173 - .L_172)
.L_172:
        /*0004*/ 	.word	0x00000082


	//----- nvinfo : EIATTR_KPARAM_INFO
	.align		4
.L_173:
        /*0008*/ 	.byte	0x04, 0x17
        /*000a*/ 	.short	(.L_175 - .L_174)
.L_174:
        /*000c*/ 	.word	0x00000000
        /*0010*/ 	.short	0x0001
        /*0012*/ 	.short	0x0008
        /*0014*/ 	.byte	0x00, 0xf0, 0x11, 0x00


	//----- nvinfo : EIATTR_KPARAM_INFO
	.align		4
.L_175:
        /*0018*/ 	.byte	0x04, 0x17
        /*001a*/ 	.short	(.L_177 - .L_176)
.L_176:
        /*001c*/ 	.word	0x00000000
        /*0020*/ 	.short	0x0000
        /*0022*/ 	.short	0x0000
        /*0024*/ 	.byte	0x00, 0xf5, 0x21, 0x00


	//----- nvinfo : EIATTR_SPARSE_MMA_MASK
	.align		4
.L_177:
        /*0028*/ 	.byte	0x03, 0x50
        /*002a*/ 	.short	0x0000


	//----- nvinfo : EIATTR_MAXREG_COUNT
	.align		4
        /*002c*/ 	.byte	0x03, 0x1b
        /*002e*/ 	.short	0x00ff


	//----- nvinfo : EIATTR_MERCURY_ISA_VERSION
	.align		4
        /*0030*/ 	.byte	0x03, 0x5f
        /*0032*/ 	.short	0x0101


	//----- nvinfo : EIATTR_VRC_CTA_INIT_COUNT
	.align		4
        /*0034*/ 	.byte	0x02, 0x4a
	.zero		1
	.zero		1


	//----- nvinfo : EIATTR_EXIT_INSTR_OFFSETS
	.align		4
        /*0038*/ 	.byte	0x04, 0x1c
        /*003a*/ 	.short	(.L_179 - .L_178)


	//   ....[0]....
.L_178:
        /*003c*/ 	.word	0x000000c0


	//   ....[1]....
        /*0040*/ 	.word	0x000001b0


	//----- nvinfo : EIATTR_CBANK_PARAM_SIZE
	.align		4
.L_179:
        /*0044*/ 	.byte	0x03, 0x19
        /*0046*/ 	.short	0x000c


	//----- nvinfo : EIATTR_PARAM_CBANK
	.align		4
        /*0048*/ 	.byte	0x04, 0x0a
        /*004a*/ 	.short	(.L_181 - .L_180)
	.align		4
.L_180:
        /*004c*/ 	.word	index@(.nv.constant0._Z15generate_squareP7Point2Dj)
        /*0050*/ 	.short	0x0380
        /*0052*/ 	.short	0x000c


	//----- nvinfo : EIATTR_SW_WAR
	.align		4
.L_181:
        /*0054*/ 	.byte	0x04, 0x36
        /*0056*/ 	.short	(.L_183 - .L_182)
.L_182:
        /*0058*/ 	.word	0x00000008
.L_183:


//--------------------- .nv.callgraph             --------------------------
	.section	.nv.callgraph,"",@"SHT_CUDA_CALLGRAPH"
	.align	4
	.sectionentsize	8
	.align		4
        /*0000*/ 	.word	0x00000000
	.align		4
        /*0004*/ 	.word	0xffffffff
	.align		4
        /*0008*/ 	.word	0x00000000
	.align		4
        /*000c*/ 	.word	0xfffffffe
	.align		4
        /*0010*/ 	.word	0x00000000
	.align		4
        /*0014*/ 	.word	0xfffffffd
	.align		4
        /*0018*/ 	.word	0x00000000
	.align		4
        /*001c*/ 	.word	0xfffffffc


//--------------------- .nv.constant4             --------------------------
	.section	.nv.constant4,"a",@progbits
	.align	8
	.align		8
.nv.constant4:
        /*0000*/ 	.dword	__cudart_i2opi_d
	.align		8
        /*0008*/ 	.dword	__cudart_sin_cos_coeffs


//--------------------- .text._Z11special_sumjPdjS_ --------------------------
	.section	.text._Z11special_sumjPdjS_,"ax",@progbits
	.align	128
        .global         _Z11special_sumjPdjS_
        .type           _Z11special_sumjPdjS_,@function
        .size           _Z11special_sumjPdjS_,(.L_x_122 - _Z11special_sumjPdjS_)
        .other          _Z11special_sumjPdjS_,@"STO_CUDA_ENTRY STV_DEFAULT"
_Z11special_sumjPdjS_:
.text._Z11special_sumjPdjS_:
[----:B------:R-:W-:Y:S01]  /*0000*/  LDC R1, c[0x0][0x37c] ;  /* 0x0000df00ff017b82 */ /* 0x000fe20000000800 */
[----:B------:R-:W0:Y:S07]  /*0010*/  S2R R3, SR_TID.X ;  /* 0x0000000000037919 */ /* 0x000e2e0000002100 */
[----:B------:R-:W0:Y:S01]  /*0020*/  S2UR UR4, SR_CTAID.X ;  /* 0x00000000000479c3 */ /* 0x000e220000002500 */
[----:B------:R-:W1:Y:S01]  /*0030*/  LDCU UR6, c[0x0][0x380] ;  /* 0x00007000ff0677ac */ /* 0x000e620008000800 */
[----:B------:R-:W2:Y:S06]  /*0040*/  S2R R5, SR_TID.Y ;  /* 0x0000000000057919 */ /* 0x000eac0000002200 */
[----:B------:R-:W0:Y:S08]  /*0050*/  LDC R0, c[0x0][0x360] ;  /* 0x0000d800ff007b82 */ /* 0x000e300000000800 */
[----:B------:R-:W2:Y:S08]  /*0060*/  S2UR UR5, SR_CTAID.Y ;  /* 0x00000000000579c3 */ /* 0x000eb00000002600 */
[----:B------:R-:W2:Y:S01]  /*0070*/  LDC R2, c[0x0][0x364] ;  /* 0x0000d900ff027b82 */ /* 0x000ea20000000800 */
[----:B0-----:R-:W-:-:S02]  /*0080*/  IMAD R0, R0, UR4, R3 ;  /* 0x0000000400007c24 */ /* 0x001fc4000f8e0203 */
[----:B--2---:R-:W-:-:S05]  /*0090*/  IMAD R3, R2, UR5, R5 ;  /* 0x0000000502037c24 */ /* 0x004fca000f8e0205 */
[----:B------:R-:W-:-:S04]  /*00a0*/  VIMNMX.U32 R2, PT, PT, R0, R3, !PT ;  /* 0x0000000300027248 */ /* 0x000fc80007fe0000 */
[----:B-1----:R-:W-:-:S13]  /*00b0*/  ISETP.GE.U32.AND P0, PT, R2, UR6, PT ;  /* 0x0000000602007c0c */ /* 0x002fda000bf06070 */
[----:B------:R-:W-:Y:S05]  /*00c0*/  @P0 EXIT ;  /* 0x000000000000094d */ /* 0x000fea0003800000 */
[----:B------:R-:W0:Y:S01]  /*00d0*/  LDC.64 R6, c[0x0][0x398] ;  /* 0x0000e600ff067b82 */ /* 0x000e220000000a00 */
[----:B------:R-:W1:Y:S01]  /*00e0*/  LDCU.64 UR8, c[0x0][0x358] ;  /* 0x00006b00ff0877ac */ /* 0x000e620008000a00 */
[----:B------:R-:W-:-:S06]  /*00f0*/  IMAD R2, R0, UR6, R3 ;  /* 0x0000000600027c24 */ /* 0x000fcc000f8e0203 */
[----:B------:R-:W2:Y:S01]  /*0100*/  LDC R9, c[0x0][0x390] ;  /* 0x0000e400ff097b82 */ /* 0x000ea20000000800 */
[----:B0-----:R-:W-:-:S05]  /*0110*/  IMAD.WIDE.U32 R6, R2, 0x8, R6 ;  /* 0x0000000802067825 */ /* 0x001fca00078e0006 */
[----:B-1----:R-:W3:Y:S02]  /*0120*/  LDG.E.64 R12, desc[UR8][R6.64] ;  /* 0x00000008060c7981 */ /* 0x002ee4000c1e1b00 */
[----:B------:R-:W0:Y:S01]  /*0130*/  S2UR UR5, SR_CgaCtaId ;  /* 0x00000000000579c3 */ /* 0x000e220000008800 */
[----:B------:R-:W-:Y:S01]  /*0140*/  UMOV UR4, 0x400 ;  /* 0x0000040000047882 */ /* 0x000fe20000000000 */
[----:B--2---:R-:W-:-:S05]  /*0150*/  IMAD.MOV R4, RZ, RZ, -R9 ;  /* 0x000000ffff047224 */ /* 0x004fca00078e0a09 */
[----:B------:R-:W-:Y:S01]  /*0160*/  ISETP.GT.U32.AND P0, PT, R4, R9, PT ;  /* 0x000000090400720c */ /* 0x000fe20003f04070 */
[----:B0-----:R-:W-:-:S09]  /*0170*/  ULEA UR4, UR5, UR4, 0x18 ;  /* 0x0000000405047291 */ /* 0x001fd2000f8ec0ff */
[----:B------:R0:W-:Y:S01]  /*0180*/  STS.64 [UR4], R6 ;  /* 0x00000006ff007988 */ /* 0x0001e20008000a04 */
[----:B---3--:R-:W-:Y:S02]  /*0190*/  DMUL R12, R12, -4 ;  /* 0xc01000000c0c7828 */ /* 0x008fe40000000000 */
[----:B0-----:R-:W-:Y:S09]  /*01a0*/  @P0 BRA `(.L_x_0) ;  /* 0x0000001000340947 */ /* 0x001ff20003800000 */
[----:B------:R-:W-:Y:S01]  /*01b0*/  IADD3 R5, PT, PT, -R9, 0x1, RZ ;  /* 0x0000000109057810 */ /* 0x000fe20007ffe1ff */
[----:B------:R-:W-:-:S03]  /*01c0*/  IMAD.MOV.U32 R7, RZ, RZ, R4 ;  /* 0x000000ffff077224 */ /* 0x000fc600078e0004 */
[----:B------:R-:W-:-:S05]  /*01d0*/  VIADDMNMX.U32 R6, R9, 0x1, R5, !PT ;  /* 0x0000000109067846 */ /* 0x000fca0007800005 */
[----:B------:R-:W-:-:S04]  /*01e0*/  IMAD.IADD R6, R6, 0x1, R9 ;  /* 0x0000000106067824 */ /* 0x000fc800078e0209 */
[C---:B------:R-:W-:Y:S01]  /*01f0*/  VIADD R18, R6.reuse, 0xffffffff ;  /* 0xffffffff06127836 */ /* 0x040fe20000000000 */
[C---:B------:R-:W-:Y:S02]  /*0200*/  LOP3.LUT R10, R6.reuse, 0xfffffff8, RZ, 0xc0, !PT ;  /* 0xfffffff8060a7812 */ /* 0x040fe400078ec0ff */
[----:B------:R-:W-:Y:S02]  /*0210*/  LOP3.LUT R9, R6, 0x3, RZ, 0xc0, !PT ;  /* 0x0000000306097812 */ /* 0x000fe400078ec0ff */
[----:B------:R-:W-:Y:S01]  /*0220*/  ISETP.GE.U32.AND P0, PT, R18, 0x7, PT ;  /* 0x000000071200780c */ /* 0x000fe20003f06070 */
[----:B------:R-:W-:-:S03]  /*0230*/  IMAD.MOV R10, RZ, RZ, -R10 ;  /* 0x000000ffff0a7224 */ /* 0x000fc600078e0a0a */
[----:B------:R-:W-:Y:S02]  /*0240*/  P2R R8, PR, RZ, 0x1 ;  /* 0x00000001ff087803 */ /* 0x000fe40000000000 */
[----:B------:R-:W-:-:S07]  /*0250*/  LOP3.LUT R8, R6, 0x7, RZ, 0xc0, !PT ;  /* 0x0000000706087812 */ /* 0x000fce00078ec0ff */
.L_x_7:
[----:B------:R-:W0:Y:S01]  /*0260*/  LDCU UR4, c[0x0][0x380] ;  /* 0x00007000ff0477ac */ /* 0x000e220008000800 */
[----:B------:R-:W-:Y:S01]  /*0270*/  ISETP.GE.U32.AND P1, PT, R18, 0x7, PT ;  /* 0x000000071200780c */ /* 0x000fe20003f26070 */
[----:B------:R-:W-:Y:S02]  /*0280*/  IMAD.IADD R11, R0, 0x1, R7 ;  /* 0x00000001000b7824 */ /* 0x000fe400078e0207 */
[----:B------:R-:W-:-:S03]  /*0290*/  IMAD.MOV.U32 R28, RZ, RZ, R4 ;  /* 0x000000ffff1c7224 */ /* 0x000fc600078e0004 */
[----:B0-----:R-:W-:-:S04]  /*02a0*/  ISETP.GE.U32.AND P0, PT, R11, UR4, PT ;  /* 0x000000040b007c0c */ /* 0x001fc8000bf06070 */
[----:B------:R-:W-:-:S03]  /*02b0*/  ISETP.LT.OR P0, PT, R11, RZ, P0 ;  /* 0x000000ff0b00720c */ /* 0x000fc60000701670 */
[----:B------:R-:W-:Y:S10]  /*02c0*/  @!P1 BRA `(.L_x_1) ;  /* 0x0000000800049947 */ /* 0x000ff40003800000 */
[----:B------:R-:W0:Y:S01]  /*02d0*/  LDC R20, c[0x0][0x390] ;  /* 0x0000e400ff147b82 */ /* 0x000e220000000800 */
[----:B------:R-:W-:Y:S01]  /*02e0*/  IMAD.IADD R22, R5, 0x1, -R7 ;  /* 0x0000000105167824 */ /* 0x000fe200078e0a07 */
[----:B------:R-:W1:Y:S01]  /*02f0*/  LDCU UR5, c[0x0][0x380] ;  /* 0x00007000ff0577ac */ /* 0x000e620008000800 */
[----:B------:R-:W-:Y:S02]  /*0300*/  IMAD.MOV.U32 R25, RZ, RZ, R10 ;  /* 0x000000ffff197224 */ /* 0x000fe400078e000a */
[--C-:B0-----:R-:W-:Y:S01]  /*0310*/  IMAD.IADD R24, R3, 0x1, -R20.reuse ;  /* 0x0000000103187824 */ /* 0x101fe200078e0a14 */
[----:B------:R-:W-:Y:S02]  /*0320*/  IADD3 R23, PT, PT, -R20, 0x3, RZ ;  /* 0x0000000314177810 */ /* 0x000fe40007ffe1ff */
[----:B------:R-:W-:Y:S01]  /*0330*/  IADD3 R20, PT, PT, R7, -0x3, R20 ;  /* 0xfffffffd07147810 */ /* 0x000fe20007ffe014 */
[----:B-1----:R-:W-:-:S07]  /*0340*/  IMAD R19, R11, UR4, R24 ;  /* 0x000000040b137c24 */ /* 0x002fce000f8e0218 */
.L_x_2:
[----:B------:R-:W-:Y:S01]  /*0350*/  UMOV UR4, UR5 ;  /* 0x0000000500047c82 */ /* 0x000fe20008000000 */
[----:B------:R-:W-:Y:S01]  /*0360*/  ISETP.EQ.OR P1, PT, R20, -0x3, P0 ;  /* 0xfffffffd1400780c */ /* 0x000fe20000722670 */
[C---:B------:R-:W-:Y:S01]  /*0370*/  VIADD R14, R24.reuse, 0x1 ;  /* 0x00000001180e7836 */ /* 0x040fe20000000000 */
[----:B------:R-:W-:-:S04]  /*0380*/  ISETP.GE.U32.AND P2, PT, R24, UR4, PT ;  /* 0x0000000418007c0c */ /* 0x000fc8000bf46070 */
[----:B------:R-:W-:Y:S02]  /*0390*/  ISETP.LT.OR P2, PT, R24, RZ, P2 ;  /* 0x000000ff1800720c */ /* 0x000fe40001741670 */
[----:B------:R-:W-:Y:S02]  /*03a0*/  ISETP.GE.U32.AND P3, PT, R14, UR4, PT ;  /* 0x000000040e007c0c */ /* 0x000fe4000bf66070 */
[----:B------:R-:W-:Y:S02]  /*03b0*/  PLOP3.LUT P1, PT, P1, P2, PT, 0xf8, 0x8f ;  /* 0x00000000008f781c */ /* 0x000fe40000f25f70 */
[----:B------:R-:W-:Y:S02]  /*03c0*/  ISETP.EQ.OR P2, PT, R20, -0x2, P0 ;  /* 0xfffffffe1400780c */ /* 0x000fe40000742670 */
[----:B------:R-:W-:-:S04]  /*03d0*/  ISETP.LT.OR P3, PT, R14, RZ, P3 ;  /* 0x000000ff0e00720c */ /* 0x000fc80001f61670 */
[----:B------:R-:W-:-:S05]  /*03e0*/  PLOP3.LUT P2, PT, P2, P3, PT, 0xf8, 0x8f ;  /* 0x00000000008f781c */ /* 0x000fca0001747f70 */
[----:B------:R-:W0:Y:S01]  /*03f0*/  @!P1 S2R R27, SR_CgaCtaId ;  /* 0x00000000001b9919 */ /* 0x000e220000008800 */
[----:B------:R-:W1:Y:S01]  /*0400*/  @!P1 LDC.64 R16, c[0x0][0x398] ;  /* 0x0000e600ff109b82 */ /* 0x000e620000000a00 */
[----:B------:R-:W-:-:S06]  /*0410*/  @!P1 MOV R26, 0x400 ;  /* 0x00000400001a9802 */ /* 0x000fcc0000000f00 */
[----:B------:R-:W2:Y:S01]  /*0420*/  @!P2 S2R R21, SR_CgaCtaId ;  /* 0x000000000015a919 */ /* 0x000ea20000008800 */
[----:B------:R-:W3:Y:S01]  /*0430*/  @!P2 LDC.64 R14, c[0x0][0x398] ;  /* 0x0000e600ff0eab82 */ /* 0x000ee20000000a00 */
[----:B-1----:R-:W-:Y:S01]  /*0440*/  @!P1 IMAD.WIDE.U32 R28, R19, 0x8, R16 ;  /* 0x00000008131c9825 */ /* 0x002fe200078e0010 */
[----:B0-----:R-:W-:-:S05]  /*0450*/  @!P1 LEA R27, R27, R26, 0x18 ;  /* 0x0000001a1b1b9211 */ /* 0x001fca00078ec0ff */
[----:B------:R0:W-:Y:S01]  /*0460*/  @!P1 STS.64 [R27], R28 ;  /* 0x0000001c1b009388 */ /* 0x0001e20000000a00 */
[----:B------:R-:W-:Y:S01]  /*0470*/  @!P2 VIADD R17, R19, 0x1 ;  /* 0x000000011311a836 */ /* 0x000fe20000000000 */
[----:B------:R-:W-:Y:S02]  /*0480*/  @!P2 MOV R16, 0x400 ;  /* 0x000004000010a802 */ /* 0x000fe40000000f00 */
[----:B0-----:R0:W4:Y:S01]  /*0490*/  @!P1 LDG.E.64 R26, desc[UR8][R28.64] ;  /* 0x000000081c1a9981 */ /* 0x001122000c1e1b00 */
[----:B---3--:R-:W-:Y:S01]  /*04a0*/  @!P2 IMAD.WIDE.U32 R14, R17, 0x8, R14 ;  /* 0x00000008110ea825 */ /* 0x008fe200078e000e */
[----:B--2---:R-:W-:-:S04]  /*04b0*/  @!P2 LEA R21, R21, R16, 0x18 ;  /* 0x000000101515a211 */ /* 0x004fc800078ec0ff */
[----:B------:R1:W2:Y:S04]  /*04c0*/  @!P2 LDG.E.64 R16, desc[UR8][R14.64] ;  /* 0x000000080e10a981 */ /* 0x0002a8000c1e1b00 */
[----:B------:R3:W-:Y:S02]  /*04d0*/  @!P2 STS.64 [R21], R14 ;  /* 0x0000000e1500a388 */ /* 0x0007e40000000a00 */
[----:B---3--:R-:W-:-:S05]  /*04e0*/  VIADD R21, R24, 0x2 ;  /* 0x0000000218157836 */ /* 0x008fca0000000000 */
[----:B------:R-:W-:-:S04]  /*04f0*/  ISETP.GE.U32.AND P3, PT, R21, UR4, PT ;  /* 0x0000000415007c0c */ /* 0x000fc8000bf66070 */
[----:B------:R-:W-:Y:S01]  /*0500*/  ISETP.LT.OR P4, PT, R21, RZ, P3 ;  /* 0x000000ff1500720c */ /* 0x000fe20001f81670 */
[----:B------:R-:W-:Y:S01]  /*0510*/  VIADD R21, R24, 0x3 ;  /* 0x0000000318157836 */ /* 0x000fe20000000000 */
[----:B------:R-:W-:-:S04]  /*0520*/  ISETP.EQ.OR P3, PT, R20, -0x1, P0 ;  /* 0xffffffff1400780c */ /* 0x000fc80000762670 */
[----:B------:R-:W-:Y:S02]  /*0530*/  PLOP3.LUT P3, PT, P3, P4, PT, 0xf8, 0x8f ;  /* 0x00000000008f781c */ /* 0x000fe40001f69f70 */
[----:B------:R-:W-:-:S04]  /*0540*/  ISETP.GE.U32.AND P4, PT, R21, UR4, PT ;  /* 0x0000000415007c0c */ /* 0x000fc8000bf86070 */
[----:B------:R-:W-:Y:S01]  /*0550*/  ISETP.LT.OR P4, PT, R21, RZ, P4 ;  /* 0x000000ff1500720c */ /* 0x000fe20002781670 */
[----:B------:R-:W-:-:S06]  /*0560*/  VIADD R21, R22, 0x3 ;  /* 0x0000000316157836 */ /* 0x000fcc0000000000 */
[----:B0-----:R-:W0:Y:S01]  /*0570*/  @!P3 S2R R29, SR_CgaCtaId ;  /* 0x00000000001db919 */ /* 0x001e220000008800 */
[----:B-1----:R-:W1:Y:S01]  /*0580*/  @!P3 LDC.64 R14, c[0x0][0x398] ;  /* 0x0000e600ff0ebb82 */ /* 0x002e620000000a00 */
[----:B----4-:R-:W-:Y:S01]  /*0590*/  @!P1 DADD R12, R12, R26 ;  /* 0x000000000c0c9229 */ /* 0x010fe2000000001a */
[----:B------:R-:W-:-:S04]  /*05a0*/  ISETP.EQ.OR P1, PT, R21, 0x1, P0 ;  /* 0x000000011500780c */ /* 0x000fc80000722670 */
[----:B------:R-:W-:-:S03]  /*05b0*/  PLOP3.LUT P1, PT, P1, P4, PT, 0xf8, 0x8f ;  /* 0x00000000008f781c */ /* 0x000fc60000f29f70 */
[----:B--2---:R-:W-:Y:S01]  /*05c0*/  @!P2 DADD R12, R12, R16 ;  /* 0x000000000c0ca229 */ /* 0x004fe20000000010 */
[----:B------:R-:W-:Y:S01]  /*05d0*/  @!P3 MOV R16, 0x400 ;  /* 0x000004000010b802 */ /* 0x000fe20000000f00 */
[----:B------:R-:W-:-:S03]  /*05e0*/  @!P3 VIADD R17, R19, 0x2 ;  /* 0x000000021311b836 */ /* 0x000fc60000000000 */
[----:B0-----:R-:W-:Y:S01]  /*05f0*/  @!P3 LEA R29, R29, R16, 0x18 ;  /* 0x000000101d1db211 */ /* 0x001fe200078ec0ff */
[----:B-1----:R-:W-:-:S04]  /*0600*/  @!P3 IMAD.WIDE.U32 R14, R17, 0x8, R14 ;  /* 0x00000008110eb825 */ /* 0x002fc800078e000e */
[----:B------:R-:W0:Y:S01]  /*0610*/  @!P1 S2R R28, SR_CgaCtaId ;  /* 0x00000000001c9919 */ /* 0x000e220000008800 */
[----:B------:R-:W1:Y:S01]  /*0620*/  @!P1 LDC.64 R16, c[0x0][0x398] ;  /* 0x0000e600ff109b82 */ /* 0x000e620000000a00 */
[----:B------:R2:W-:Y:S01]  /*0630*/  @!P3 STS.64 [R29], R14 ;  /* 0x0000000e1d00b388 */ /* 0x0005e20000000a00 */
[----:B------:R-:W-:-:S03]  /*0640*/  @!P1 VIADD R27, R19, 0x3 ;  /* 0x00000003131b9836 */ /* 0x000fc60000000000 */
[----:B--2---:R-:W2:Y:S01]  /*0650*/  @!P3 LDG.E.64 R14, desc[UR8][R14.64] ;  /* 0x000000080e0eb981 */ /* 0x004ea2000c1e1b00 */
[----:B-1----:R-:W-:Y:S01]  /*0660*/  @!P1 IMAD.WIDE.U32 R26, R27, 0x8, R16 ;  /* 0x000000081b1a9825 */ /* 0x002fe200078e0010 */
[----:B------:R-:W-:-:S04]  /*0670*/  @!P1 MOV R17, 0x400 ;  /* 0x0000040000119802 */ /* 0x000fc80000000f00 */
[----:B0-----:R-:W-:-:S05]  /*0680*/  @!P1 LEA R17, R28, R17, 0x18 ;  /* 0x000000111c119211 */ /* 0x001fca00078ec0ff */
[----:B------:R0:W-:Y:S04]  /*0690*/  @!P1 STS.64 [R17], R26 ;  /* 0x0000001a11009388 */ /* 0x0001e80000000a00 */
[----:B0-----:R0:W3:Y:S01]  /*06a0*/  @!P1 LDG.E.64 R16, desc[UR8][R26.64] ;  /* 0x000000081a109981 */ /* 0x0010e2000c1e1b00 */
[C---:B------:R-:W-:Y:S02]  /*06b0*/  VIADD R28, R24.reuse, 0x4 ;  /* 0x00000004181c7836 */ /* 0x040fe40000000000 */
[----:B------:R-:W-:-:S03]  /*06c0*/  VIADD R29, R24, 0x5 ;  /* 0x00000005181d7836 */ /* 0x000fc60000000000 */
[----:B------:R-:W-:-:S04]  /*06d0*/  ISETP.GE.U32.AND P2, PT, R28, UR4, PT ;  /* 0x000000041c007c0c */ /* 0x000fc8000bf46070 */
[----:B------:R-:W-:Y:S02]  /*06e0*/  ISETP.LT.OR P4, PT, R28, RZ, P2 ;  /* 0x000000ff1c00720c */ /* 0x000fe40001781670 */
[----:B------:R-:W-:-:S04]  /*06f0*/  ISETP.EQ.OR P2, PT, R20, 0x1, P0 ;  /* 0x000000011400780c */ /* 0x000fc80000742670 */
[----:B------:R-:W-:-:S13]  /*0700*/  PLOP3.LUT P2, PT, P2, P4, PT, 0xf8, 0x8f ;  /* 0x00000000008f781c */ /* 0x000fda0001749f70 */
[----:B------:R-:W1:Y:S01]  /*0710*/  @!P2 S2R R28, SR_CgaCtaId ;  /* 0x00000000001ca919 */ /* 0x000e620000008800 */
[----:B0-----:R-:W-:-:S04]  /*0720*/  @!P2 MOV R27, 0x400 ;  /* 0x00000400001ba802 */ /* 0x001fc80000000f00 */
[----:B-1----:R-:W-:Y:S01]  /*0730*/  @!P2 LEA R27, R28, R27, 0x18 ;  /* 0x0000001b1c1ba211 */ /* 0x002fe200078ec0ff */
[----:B--2---:R-:W-:Y:S01]  /*0740*/  @!P3 DADD R12, R12, R14 ;  /* 0x000000000c0cb229 */ /* 0x004fe2000000000e */
[C---:B------:R-:W-:Y:S01]  /*0750*/  ISETP.GE.U32.AND P3, PT, R29.reuse, UR4, PT ;  /* 0x000000041d007c0c */ /* 0x040fe2000bf66070 */
[----:B------:R-:W0:Y:S03]  /*0760*/  @!P2 LDC.64 R14, c[0x0][0x398] ;  /* 0x0000e600ff0eab82 */ /* 0x000e260000000a00 */
[----:B------:R-:W-:Y:S02]  /*0770*/  ISETP.LT.OR P4, PT, R29, RZ, P3 ;  /* 0x000000ff1d00720c */ /* 0x000fe40001f81670 */
[----:B------:R-:W-:-:S04]  /*0780*/  ISETP.EQ.OR P3, PT, R21, -0x1, P0 ;  /* 0xffffffff1500780c */ /* 0x000fc80000762670 */
[----:B------:R-:W-:-:S13]  /*0790*/  PLOP3.LUT P3, PT, P3, P4, PT, 0xf8, 0x8f ;  /* 0x00000000008f781c */ /* 0x000fda0001f69f70 */
[----:B------:R-:W1:Y:S01]  /*07a0*/  @!P3 S2R R26, SR_CgaCtaId ;  /* 0x00000000001ab919 */ /* 0x000e620000008800 */
[C---:B------:R-:W-:Y:S01]  /*07b0*/  @!P3 VIADD R29, R19.reuse, 0x5 ;  /* 0x00000005131db836 */ /* 0x040fe20000000000 */
[----:B---3--:R-:W-:Y:S01]  /*07c0*/  @!P1 DADD R12, R12, R16 ;  /* 0x000000000c0c9229 */ /* 0x008fe20000000010 */
[----:B------:R-:W-:-:S04]  /*07d0*/  @!P2 VIADD R17, R19, 0x4 ;  /* 0x000000041311a836 */ /* 0x000fc80000000000 */
[----:B0-----:R-:W-:Y:S02]  /*07e0*/  @!P2 IMAD.WIDE.U32 R14, R17, 0x8, R14 ;  /* 0x00000008110ea825 */ /* 0x001fe400078e000e */
[----:B------:R-:W0:Y:S03]  /*07f0*/  @!P3 LDC.64 R16, c[0x0][0x398] ;  /* 0x0000e600ff10bb82 */ /* 0x000e260000000a00 */
[----:B------:R2:W-:Y:S02]  /*0800*/  @!P2 STS.64 [R27], R14 ;  /* 0x0000000e1b00a388 */ /* 0x0005e40000000a00 */
[----:B--2---:R-:W-:-:S04]  /*0810*/  @!P3 MOV R27, 0x400 ;  /* 0x00000400001bb802 */ /* 0x004fc80000000f00 */
[----:B-1----:R-:W-:Y:S01]  /*0820*/  @!P3 LEA R26, R26, R27, 0x18 ;  /* 0x0000001b1a1ab211 */ /* 0x002fe200078ec0ff */
[----:B0-----:R-:W-:Y:S02]  /*0830*/  @!P3 IMAD.WIDE.U32 R16, R29, 0x8, R16 ;  /* 0x000000081d10b825 */ /* 0x001fe400078e0010 */
[----:B------:R0:W2:Y:S04]  /*0840*/  @!P2 LDG.E.64 R28, desc[UR8][R14.64] ;  /* 0x000000080e1ca981 */ /* 0x0000a8000c1e1b00 */
[----:B------:R1:W-:Y:S04]  /*0850*/  @!P3 STS.64 [R26], R16 ;  /* 0x000000101a00b388 */ /* 0x0003e80000000a00 */
[----:B-1----:R1:W3:Y:S01]  /*0860*/  @!P3 LDG.E.64 R26, desc[UR8][R16.64] ;  /* 0x00000008101ab981 */ /* 0x0022e2000c1e1b00 */
[----:B0-----:R-:W-:Y:S01]  /*0870*/  VIADD R14, R24, 0x6 ;  /* 0x00000006180e7836 */ /* 0x001fe20000000000 */
[----:B------:R-:W-:-:S04]  /*0880*/  ISETP.EQ.OR P1, PT, R21, -0x2, P0 ;  /* 0xfffffffe1500780c */ /* 0x000fc80000722670 */
[----:B------:R-:W-:-:S04]  /*0890*/  ISETP.GE.U32.AND P4, PT, R14, UR4, PT ;  /* 0x000000040e007c0c */ /* 0x000fc8000bf86070 */
[----:B------:R-:W-:Y:S01]  /*08a0*/  ISETP.LT.OR P4, PT, R14, RZ, P4 ;  /* 0x000000ff0e00720c */ /* 0x000fe20002781670 */
[----:B------:R-:W-:-:S03]  /*08b0*/  VIADD R14, R24, 0x7 ;  /* 0x00000007180e7836 */ /* 0x000fc60000000000 */
[----:B------:R-:W-:Y:S02]  /*08c0*/  PLOP3.LUT P1, PT, P1, P4, PT, 0xf8, 0x8f ;  /* 0x00000000008f781c */ /* 0x000fe40000f29f70 */
[----:B------:R-:W-:-:S04]  /*08d0*/  ISETP.GE.U32.AND P4, PT, R14, UR4, PT ;  /* 0x000000040e007c0c */ /* 0x000fc8000bf86070 */
[----:B------:R-:W-:Y:S02]  /*08e0*/  ISETP.LT.OR P5, PT, R14, RZ, P4 ;  /* 0x000000ff0e00720c */ /* 0x000fe400027a1670 */
[----:B------:R-:W-:-:S04]  /*08f0*/  ISETP.EQ.OR P4, PT, R22, -0x6, P0 ;  /* 0xfffffffa1600780c */ /* 0x000fc80000782670 */
[----:B------:R-:W-:Y:S01]  /*0900*/  PLOP3.LUT P4, PT, P4, P5, PT, 0xf8, 0x8f ;  /* 0x00000000008f781c */ /* 0x000fe2000278bf70 */
[----:B------:R-:W0:Y:S01]  /*0910*/  @!P1 S2R R21, SR_CgaCtaId ;  /* 0x0000000000159919 */ /* 0x000e220000008800 */
[----:B------:R-:W4:Y:S11]  /*0920*/  @!P1 LDC.64 R14, c[0x0][0x398] ;  /* 0x0000e600ff0e9b82 */ /* 0x000f360000000a00 */
[----:B-1----:R-:W1:Y:S01]  /*0930*/  @!P4 LDC.64 R16, c[0x0][0x398] ;  /* 0x0000e600ff10cb82 */ /* 0x002e620000000a00 */
[----:B--2---:R-:W-:Y:S01]  /*0940*/  @!P2 DADD R12, R12, R28 ;  /* 0x000000000c0ca229 */ /* 0x004fe2000000001c */
[----:B------:R-:W2:Y:S07]  /*0950*/  @!P4 S2R R28, SR_CgaCtaId ;  /* 0x00000000001cc919 */ /* 0x000eae0000008800 */
[----:B---3--:R-:W-:Y:S01]  /*0960*/  @!P3 DADD R12, R12, R26 ;  /* 0x000000000c0cb229 */ /* 0x008fe2000000001a */
[----:B------:R-:W-:-:S04]  /*0970*/  @!P1 MOV R26, 0x400 ;  /* 0x00000400001a9802 */ /* 0x000fc80000000f00 */
[----:B0-----:R-:W-:Y:S01]  /*0980*/  @!P1 LEA R29, R21, R26, 0x18 ;  /* 0x0000001a151d9211 */ /* 0x001fe200078ec0ff */
[----:B------:R-:W-:-:S04]  /*0990*/  @!P1 VIADD R21, R19, 0x6 ;  /* 0x0000000613159836 */ /* 0x000fc80000000000 */
[----:B----4-:R-:W-:-:S04]  /*09a0*/  @!P1 IMAD.WIDE.U32 R14, R21, 0x8, R14 ;  /* 0x00000008150e9825 */ /* 0x010fc800078e000e */
[----:B------:R-:W-:Y:S01]  /*09b0*/  @!P4 VIADD R21, R19, 0x7 ;  /* 0x000000071315c836 */ /* 0x000fe20000000000 */
[----:B------:R0:W-:Y:S03]  /*09c0*/  @!P1 STS.64 [R29], R14 ;  /* 0x0000000e1d009388 */ /* 0x0001e60000000a00 */
[----:B-1----:R-:W-:-:S05]  /*09d0*/  @!P4 IMAD.WIDE.U32 R16, R21, 0x8, R16 ;  /* 0x000000081510c825 */ /* 0x002fca00078e0010 */
[----:B------:R-:W3:Y:S04]  /*09e0*/  @!P4 LDG.E.64 R26, desc[UR8][R16.64] ;  /* 0x00000008101ac981 */ /* 0x000ee8000c1e1b00 */
[----:B0-----:R-:W4:Y:S01]  /*09f0*/  @!P1 LDG.E.64 R14, desc[UR8][R14.64] ;  /* 0x000000080e0e9981 */ /* 0x001f22000c1e1b00 */
[----:B------:R-:W-:-:S04]  /*0a00*/  @!P4 MOV R21, 0x400 ;  /* 0x000004000015c802 */ /* 0x000fc80000000f00 */
[----:B--2---:R-:W-:Y:S01]  /*0a10*/  @!P4 LEA R21, R28, R21, 0x18 ;  /* 0x000000151c15c211 */ /* 0x004fe200078ec0ff */
[----:B------:R-:W-:-:S04]  /*0a20*/  VIADD R25, R25, 0x8 ;  /* 0x0000000819197836 */ /* 0x000fc80000000000 */
[----:B------:R0:W-:Y:S01]  /*0a30*/  @!P4 STS.64 [R21], R16 ;  /* 0x000000101500c388 */ /* 0x0001e20000000a00 */
[----:B------:R-:W-:Y:S02]  /*0a40*/  VIADD R23, R23, 0x8 ;  /* 0x0000000817177836 */ /* 0x000fe40000000000 */
[----:B------:R-:W-:Y:S02]  /*0a50*/  VIADD R22, R22, 0x8 ;  /* 0x0000000816167836 */ /* 0x000fe40000000000 */
[----:B------:R-:W-:Y:S02]  /*0a60*/  VIADD R20, R20, 0xfffffff8 ;  /* 0xfffffff814147836 */ /* 0x000fe40000000000 */
[----:B------:R-:W-:Y:S02]  /*0a70*/  VIADD R24, R24, 0x8 ;  /* 0x0000000818187836 */ /* 0x000fe40000000000 */
[----:B------:R-:W-:Y:S01]  /*0a80*/  VIADD R19, R19, 0x8 ;  /* 0x0000000813137836 */ /* 0x000fe20000000000 */
[----:B----4-:R-:W-:Y:S01]  /*0a90*/  @!P1 DADD R12, R12, R14 ;  /* 0x000000000c0c9229 */ /* 0x010fe2000000000e */
[----:B------:R-:W-:-:S07]  /*0aa0*/  ISETP.NE.AND P1, PT, R25, RZ, PT ;  /* 0x000000ff1900720c */ /* 0x000fce0003f25270 */
[----:B---3--:R-:W-:-:S06]  /*0ab0*/  @!P4 DADD R12, R12, R26 ;  /* 0x000000000c0cc229 */ /* 0x008fcc000000001a */
[----:B0-----:R-:W-:Y:S05]  /*0ac0*/  @P1 BRA `(.L_x_2) ;  /* 0xfffffff800201947 */ /* 0x001fea000383ffff */
[----:B------:R-:W-:-:S07]  /*0ad0*/  VIADD R28, R23, 0xfffffffd ;  /* 0xfffffffd171c7836 */ /* 0x000fce0000000000 */
.L_x_1:
[----:B------:R-:W-:-:S13]  /*0ae0*/  ISETP.NE.AND P1, PT, R8, RZ, PT ;  /* 0x000000ff0800720c */ /* 0x000fda0003f25270 */
[----:B------:R-:W-:Y:S05]  /*0af0*/  @!P1 BRA `(.L_x_3) ;  /* 0x0000000400d09947 */ /* 0x000fea0003800000 */
[----:B------:R-:W-:Y:S01]  /*0b00*/  VIADD R14, R8, 0xffffffff ;  /* 0xffffffff080e7836 */ /* 0x000fe20000000000 */
[----:B------:R-:W-:-:S04]  /*0b10*/  ISETP.NE.AND P6, PT, R9, RZ, PT ;  /* 0x000000ff0900720c */ /* 0x000fc80003fc5270 */
[----:B------:R-:W-:-:S13]  /*0b20*/  ISETP.GE.U32.AND P1, PT, R14, 0x3, PT ;  /* 0x000000030e00780c */ /* 0x000fda0003f26070 */
[----:B------:R-:W-:Y:S05]  /*0b30*/  @!P1 BRA `(.L_x_4) ;  /* 0x0000000000f09947 */ /* 0x000fea0003800000 */
[----:B------:R-:W-:Y:S01]  /*0b40*/  IMAD.IADD R22, R3, 0x1, R28 ;  /* 0x0000000103167824 */ /* 0x000fe200078e021c */
[C---:B------:R-:W-:Y:S01]  /*0b50*/  ISETP.EQ.OR P1, PT, R7.reuse, R28, P0 ;  /* 0x0000001c0700720c */ /* 0x040fe20000722670 */
[----:B------:R-:W-:Y:S02]  /*0b60*/  VIADD R16, R28, 0x3 ;  /* 0x000000031c107836 */ /* 0x000fe40000000000 */
[C---:B------:R-:W-:Y:S01]  /*0b70*/  VIADD R19, R22.reuse, 0x1 ;  /* 0x0000000116137836 */ /* 0x040fe20000000000 */
[----:B------:R-:W-:Y:S01]  /*0b80*/  ISETP.GE.U32.AND P3, PT, R22, UR4, PT ;  /* 0x0000000416007c0c */ /* 0x000fe2000bf66070 */
[----:B------:R-:W-:Y:S01]  /*0b90*/  VIADD R14, R28, 0x1 ;  /* 0x000000011c0e7836 */ /* 0x000fe20000000000 */
[----:B------:R-:W-:Y:S01]  /*0ba0*/  ISETP.EQ.OR P5, PT, R7, R16, P0 ;  /* 0x000000100700720c */ /* 0x000fe200007a2670 */
[C---:B------:R-:W-:Y:S01]  /*0bb0*/  VIADD R20, R22.reuse, 0x2 ;  /* 0x0000000216147836 */ /* 0x040fe20000000000 */
[----:B------:R-:W-:Y:S02]  /*0bc0*/  ISETP.LT.OR P3, PT, R22, RZ, P3 ;  /* 0x000000ff1600720c */ /* 0x000fe40001f61670 */
[----:B------:R-:W-:-:S02]  /*0bd0*/  ISETP.GE.U32.AND P4, PT, R19, UR4, PT ;  /* 0x0000000413007c0c */ /* 0x000fc4000bf86070 */
[----:B------:R-:W-:Y:S02]  /*0be0*/  PLOP3.LUT P1, PT, P1, P3, PT, 0xf8, 0x8f ;  /* 0x00000000008f781c */ /* 0x000fe40000f27f70 */
[----:B------:R-:W-:Y:S01]  /*0bf0*/  ISETP.EQ.OR P2, PT, R7, R14, P0 ;  /* 0x0000000e0700720c */ /* 0x000fe20000742670 */
[----:B------:R-:W-:Y:S01]  /*0c00*/  VIADD R14, R28, 0x2 ;  /* 0x000000021c0e7836 */ /* 0x000fe20000000000 */
[----:B------:R-:W-:Y:S02]  /*0c10*/  ISETP.LT.OR P4, PT, R19, RZ, P4 ;  /* 0x000000ff1300720c */ /* 0x000fe40002781670 */
[----:B------:R-:W-:Y:S02]  /*0c20*/  ISETP.GE.U32.AND P3, PT, R20, UR4, PT ;  /* 0x0000000414007c0c */ /* 0x000fe4000bf66070 */
[----:B------:R-:W-:Y:S02]  /*0c30*/  PLOP3.LUT P2, PT, P2, P4, PT, 0xf8, 0x8f ;  /* 0x00000000008f781c */ /* 0x000fe40001749f70 */
[----:B------:R-:W-:Y:S01]  /*0c40*/  ISETP.EQ.OR P4, PT, R7, R14, P0 ;  /* 0x0000000e0700720c */ /* 0x000fe20000782670 */
[----:B------:R-:W-:Y:S01]  /*0c50*/  VIADD R14, R22, 0x3 ;  /* 0x00000003160e7836 */ /* 0x000fe20000000000 */
[----:B------:R-:W-:Y:S01]  /*0c60*/  ISETP.LT.OR P3, PT, R20, RZ, P3 ;  /* 0x000000ff1400720c */ /* 0x000fe20001f61670 */
[----:B------:R-:W0:Y:S01]  /*0c70*/  @!P1 S2R R26, SR_CgaCtaId ;  /* 0x00000000001a9919 */ /* 0x000e220000008800 */
[----:B------:R-:W1:Y:S01]  /*0c80*/  @!P1 LDC.64 R16, c[0x0][0x398] ;  /* 0x0000e600ff109b82 */ /* 0x000e620000000a00 */
[----:B------:R-:W-:Y:S01]  /*0c90*/  @!P1 IMAD R21, R11, UR4, R22 ;  /* 0x000000040b159c24 */ /* 0x000fe2000f8e0216 */
[----:B------:R-:W-:-:S02]  /*0ca0*/  PLOP3.LUT P3, PT, P4, P3, PT, 0xf8, 0x8f ;  /* 0x00000000008f781c */ /* 0x000fc40002767f70 */
[----:B------:R-:W-:-:S03]  /*0cb0*/  ISETP.GE.U32.AND P4, PT, R14, UR4, PT ;  /* 0x000000040e007c0c */ /* 0x000fc6000bf86070 */
[----:B------:R-:W2:Y:S01]  /*0cc0*/  @!P2 S2R R15, SR_CgaCtaId ;  /* 0x00000000000fa919 */ /* 0x000ea20000008800 */
[----:B------:R-:W3:Y:S01]  /*0cd0*/  @!P2 LDC.64 R24, c[0x0][0x398] ;  /* 0x0000e600ff18ab82 */ /* 0x000ee20000000a00 */
[----:B------:R-:W-:Y:S01]  /*0ce0*/  ISETP.LT.OR P4, PT, R14, RZ, P4 ;  /* 0x000000ff0e00720c */ /* 0x000fe20002781670 */
[----:B------:R-:W-:-:S03]  /*0cf0*/  @!P2 IMAD R19, R11, UR4, R19 ;  /* 0x000000040b13ac24 */ /* 0x000fc6000f8e0213 */
[----:B------:R-:W-:Y:S02]  /*0d00*/  PLOP3.LUT P4, PT, P5, P4, PT, 0xf8, 0x8f ;  /* 0x00000000008f781c */ /* 0x000fe40002f89f70 */
[----:B------:R-:W-:Y:S01]  /*0d10*/  @!P2 MOV R29, 0x400 ;  /* 0x00000400001da802 */ /* 0x000fe20000000f00 */
[----:B------:R-:W4:Y:S01]  /*0d20*/  @!P3 LDC.64 R22, c[0x0][0x398] ;  /* 0x0000e600ff16bb82 */ /* 0x000f220000000a00 */
[----:B-1----:R-:W-:Y:S01]  /*0d30*/  @!P1 IMAD.WIDE.U32 R16, R21, 0x8, R16 ;  /* 0x0000000815109825 */ /* 0x002fe200078e0010 */
[----:B------:R-:W-:-:S04]  /*0d40*/  @!P1 MOV R21, 0x400 ;  /* 0x0000040000159802 */ /* 0x000fc80000000f00 */
[----:B0-----:R-:W-:Y:S02]  /*0d50*/  @!P1 LEA R21, R26, R21, 0x18 ;  /* 0x000000151a159211 */ /* 0x001fe400078ec0ff */
[----:B------:R0:W5:Y:S01]  /*0d60*/  @!P1 LDG.E.64 R26, desc[UR8][R16.64] ;  /* 0x00000008101a9981 */ /* 0x000162000c1e1b00 */
[----:B---3--:R-:W-:-:S03]  /*0d70*/  @!P2 IMAD.WIDE.U32 R24, R19, 0x8, R24 ;  /* 0x000000081318a825 */ /* 0x008fc600078e0018 */
[----:B------:R0:W-:Y:S01]  /*0d80*/  @!P1 STS.64 [R21], R16 ;  /* 0x0000001015009388 */ /* 0x0001e20000000a00 */
[----:B--2---:R-:W-:-:S05]  /*0d90*/  @!P2 LEA R29, R15, R29, 0x18 ;  /* 0x0000001d0f1da211 */ /* 0x004fca00078ec0ff */
[----:B------:R1:W-:Y:S01]  /*0da0*/  @!P2 STS.64 [R29], R24 ;  /* 0x000000181d00a388 */ /* 0x0003e20000000a00 */
[----:B0-----:R-:W0:Y:S03]  /*0db0*/  @!P4 LDC.64 R16, c[0x0][0x398] ;  /* 0x0000e600ff10cb82 */ /* 0x001e260000000a00 */
[----:B-1----:R-:W2:Y:S01]  /*0dc0*/  @!P2 LDG.E.64 R24, desc[UR8][R24.64] ;  /* 0x000000081818a981 */ /* 0x002ea2000c1e1b00 */
[----:B------:R-:W-:-:S04]  /*0dd0*/  @!P3 IMAD R15, R11, UR4, R20 ;  /* 0x000000040b0fbc24 */ /* 0x000fc8000f8e0214 */
[----:B----4-:R-:W-:-:S04]  /*0de0*/  @!P3 IMAD.WIDE.U32 R22, R15, 0x8, R22 ;  /* 0x000000080f16b825 */ /* 0x010fc800078e0016 */
[----:B------:R-:W-:Y:S01]  /*0df0*/  @!P4 IMAD R15, R11, UR4, R14 ;  /* 0x000000040b0fcc24 */ /* 0x000fe2000f8e020e */
[----:B------:R-:W3:Y:S03]  /*0e00*/  @!P3 LDG.E.64 R20, desc[UR8][R22.64] ;  /* 0x000000081614b981 */ /* 0x000ee6000c1e1b00 */
[----:B0-----:R-:W-:-:S05]  /*0e10*/  @!P4 IMAD.WIDE.U32 R16, R15, 0x8, R16 ;  /* 0x000000080f10c825 */ /* 0x001fca00078e0010 */
[----:B------:R-:W4:Y:S01]  /*0e20*/  @!P4 LDG.E.64 R14, desc[UR8][R16.64] ;  /* 0x00000008100ec981 */ /* 0x000f22000c1e1b00 */
[----:B------:R-:W-:Y:S01]  /*0e30*/  VIADD R28, R28, 0x4 ;  /* 0x000000041c1c7836 */ /* 0x000fe20000000000 */
[----:B------:R-:W0:Y:S01]  /*0e40*/  @!P4 S2R R19, SR_CgaCtaId ;  /* 0x000000000013c919 */ /* 0x000e220000008800 */
[----:B-----5:R-:W-:Y:S01]  /*0e50*/  @!P1 DADD R12, R12, R26 ;  /* 0x000000000c0c9229 */ /* 0x020fe2000000001a */
[----:B------:R-:W1:Y:S01]  /*0e60*/  @!P3 S2R R27, SR_CgaCtaId ;  /* 0x00000000001bb919 */ /* 0x000e620000008800 */
[----:B------:R-:W-:-:S04]  /*0e70*/  @!P4 MOV R26, 0x400 ;  /* 0x00000400001ac802 */ /* 0x000fc80000000f00 */
[----:B0-----:R-:W-:Y:S02]  /*0e80*/  @!P4 LEA R19, R19, R26, 0x18 ;  /* 0x0000001a1313c211 */ /* 0x001fe400078ec0ff */
[----:B--2---:R-:W-:Y:S01]  /*0e90*/  @!P2 DADD R12, R12, R24 ;  /* 0x000000000c0ca229 */ /* 0x004fe20000000018 */
[----:B------:R-:W-:-:S07]  /*0ea0*/  @!P3 MOV R24, 0x400 ;  /* 0x000004000018b802 */ /* 0x000fce0000000f00 */
[----:B---3--:R-:W-:Y:S01]  /*0eb0*/  @!P3 DADD R12, R12, R20 ;  /* 0x000000000c0cb229 */ /* 0x008fe20000000014 */
[----:B-1----:R-:W-:-:S05]  /*0ec0*/  @!P3 LEA R27, R27, R24, 0x18 ;  /* 0x000000181b1bb211 */ /* 0x002fca00078ec0ff */
[----:B------:R0:W-:Y:S04]  /*0ed0*/  @!P3 STS.64 [R27], R22 ;  /* 0x000000161b00b388 */ /* 0x0001e80000000a00 */
[----:B------:R0:W-:Y:S02]  /*0ee0*/  @!P4 STS.64 [R19], R16 ;  /* 0x000000101300c388 */ /* 0x0001e40000000a00 */
[----:B0---4-:R-:W-:-:S11]  /*0ef0*/  @!P4 DADD R12, R12, R14 ;  /* 0x000000000c0cc229 */ /* 0x011fd6000000000e */
.L_x_4:
[----:B------:R-:W-:Y:S05]  /*0f00*/  @!P6 BRA `(.L_x_3) ;  /* 0x0000000000cce947 */ /* 0x000fea0003800000 */
[----:B------:R-:W-:Y:S02]  /*0f10*/  ISETP.NE.AND P1, PT, R9, 0x1, PT ;  /* 0x000000010900780c */ /* 0x000fe40003f25270 */
[----:B------:R-:W-:-:S11]  /*0f20*/  LOP3.LUT P3, RZ, R6, 0x1, RZ, 0xc0, !PT ;  /* 0x0000000106ff7812 */ /* 0x000fd6000786c0ff */
[----:B------:R-:W-:Y:S05]  /*0f30*/  @!P1 BRA `(.L_x_5) ;  /* 0x0000000000789947 */ /* 0x000fea0003800000 */
[----:B------:R-:W-:Y:S01]  /*0f40*/  IMAD.IADD R20, R3, 0x1, R28 ;  /* 0x0000000103147824 */ /* 0x000fe200078e021c */
[----:B------:R-:W-:Y:S01]  /*0f50*/  ISETP.EQ.OR P4, PT, R7, R28, P0 ;  /* 0x0000001c0700720c */ /* 0x000fe20000782670 */
[----:B------:R-:W-:Y:S02]  /*0f60*/  VIADD R16, R28, 0x1 ;  /* 0x000000011c107836 */ /* 0x000fe40000000000 */
[C---:B------:R-:W-:Y:S01]  /*0f70*/  VIADD R14, R20.reuse, 0x1 ;  /* 0x00000001140e7836 */ /* 0x040fe20000000000 */
[----:B------:R-:W-:-:S04]  /*0f80*/  ISETP.GE.U32.AND P1, PT, R20, UR4, PT ;  /* 0x0000000414007c0c */ /* 0x000fc8000bf26070 */
[----:B------:R-:W-:Y:S02]  /*0f90*/  ISETP.LT.OR P1, PT, R20, RZ, P1 ;  /* 0x000000ff1400720c */ /* 0x000fe40000f21670 */
[C---:B------:R-:W-:Y:S02]  /*0fa0*/  ISETP.GE.U32.AND P2, PT, R14.reuse, UR4, PT ;  /* 0x000000040e007c0c */ /* 0x040fe4000bf46070 */
[----:B------:R-:W-:Y:S02]  /*0fb0*/  PLOP3.LUT P1, PT, P4, P1, PT, 0xf8, 0x8f ;  /* 0x00000000008f781c */ /* 0x000fe40002723f70 */
[----:B------:R-:W-:Y:S02]  /*0fc0*/  ISETP.EQ.OR P4, PT, R7, R16, P0 ;  /* 0x000000100700720c */ /* 0x000fe40000782670 */
[----:B------:R-:W-:-:S04]  /*0fd0*/  ISETP.LT.OR P2, PT, R14, RZ, P2 ;  /* 0x000000ff0e00720c */ /* 0x000fc80001741670 */
[----:B------:R-:W-:-:S05]  /*0fe0*/  PLOP3.LUT P2, PT, P4, P2, PT, 0xf8, 0x8f ;  /* 0x00000000008f781c */ /* 0x000fca0002745f70 */
[----:B------:R-:W0:Y:S01]  /*0ff0*/  @!P1 LDC.64 R22, c[0x0][0x398] ;  /* 0x0000e600ff169b82 */ /* 0x000e220000000a00 */
[----:B------:R-:W-:-:S07]  /*1000*/  @!P1 IMAD R15, R11, UR4, R20 ;  /* 0x000000040b0f9c24 */ /* 0x000fce000f8e0214 */
[----:B------:R-:W1:Y:S01]  /*1010*/  @!P2 LDC.64 R16, c[0x0][0x398] ;  /* 0x0000e600ff10ab82 */ /* 0x000e620000000a00 */
[----:B0-----:R-:W-:-:S04]  /*1020*/  @!P1 IMAD.WIDE.U32 R22, R15, 0x8, R22 ;  /* 0x000000080f169825 */ /* 0x001fc800078e0016 */
[----:B------:R-:W-:Y:S01]  /*1030*/  @!P2 IMAD R15, R11, UR4, R14 ;  /* 0x000000040b0fac24 */ /* 0x000fe2000f8e020e */
[----:B------:R-:W2:Y:S03]  /*1040*/  @!P1 LDG.E.64 R20, desc[UR8][R22.64] ;  /* 0x0000000816149981 */ /* 0x000ea6000c1e1b00 */
[----:B-1----:R-:W-:-:S05]  /*1050*/  @!P2 IMAD.WIDE.U32 R16, R15, 0x8, R16 ;  /* 0x000000080f10a825 */ /* 0x002fca00078e0010 */
[----:B------:R-:W3:Y:S01]  /*1060*/  @!P2 LDG.E.64 R14, desc[UR8][R16.64] ;  /* 0x00000008100ea981 */ /* 0x000ee2000c1e1b00 */
[----:B------:R-:W-:Y:S01]  /*1070*/  @!P1 MOV R19, 0x400 ;  /* 0x0000040000139802 */ /* 0x000fe20000000f00 */
[----:B------:R-:W-:Y:S01]  /*1080*/  VIADD R28, R28, 0x2 ;  /* 0x000000021c1c7836 */ /* 0x000fe20000000000 */
[----:B------:R-:W-:Y:S01]  /*1090*/  @!P2 MOV R25, 0x400 ;  /* 0x000004000019a802 */ /* 0x000fe20000000f00 */
[----:B------:R-:W0:Y:S01]  /*10a0*/  @!P1 S2R R24, SR_CgaCtaId ;  /* 0x0000000000189919 */ /* 0x000e220000008800 */
[----:B------:R-:W1:Y:S01]  /*10b0*/  @!P2 S2R R26, SR_CgaCtaId ;  /* 0x00000000001aa919 */ /* 0x000e620000008800 */
[----:B0-----:R-:W-:Y:S02]  /*10c0*/  @!P1 LEA R19, R24, R19, 0x18 ;  /* 0x0000001318139211 */ /* 0x001fe400078ec0ff */
[----:B-1----:R-:W-:-:S03]  /*10d0*/  @!P2 LEA R25, R26, R25, 0x18 ;  /* 0x000000191a19a211 */ /* 0x002fc600078ec0ff */
[----:B------:R0:W-:Y:S04]  /*10e0*/  @!P1 STS.64 [R19], R22 ;  /* 0x0000001613009388 */ /* 0x0001e80000000a00 */
[----:B------:R0:W-:Y:S01]  /*10f0*/  @!P2 STS.64 [R25], R16 ;  /* 0x000000101900a388 */ /* 0x0001e20000000a00 */
[----:B--2---:R-:W-:-:S08]  /*1100*/  @!P1 DADD R12, R12, R20 ;  /* 0x000000000c0c9229 */ /* 0x004fd00000000014 */
[----:B0--3--:R-:W-:-:S11]  /*1110*/  @!P2 DADD R12, R12, R14 ;  /* 0x000000000c0ca229 */ /* 0x009fd6000000000e */
.L_x_5:
[----:B------:R-:W-:Y:S05]  /*1120*/  @!P3 BRA `(.L_x_3) ;  /* 0x000000000044b947 */ /* 0x000fea0003800000 */
[----:B------:R-:W-:Y:S01]  /*1130*/  IMAD.IADD R16, R3, 0x1, R28 ;  /* 0x0000000103107824 */ /* 0x000fe200078e021c */
[----:B------:R-:W-:Y:S01]  /*1140*/  ISETP.EQ.OR P0, PT, R7, R28, P0 ;  /* 0x0000001c0700720c */ /* 0x000fe20000702670 */
[----:B------:R-:W-:Y:S03]  /*1150*/  BSSY.RECONVERGENT B0, `(.L_x_3) ;  /* 0x000000e000007945 */ /* 0x000fe60003800200 */
[----:B------:R-:W-:-:S04]  /*1160*/  ISETP.GE.U32.AND P1, PT, R16, UR4, PT ;  /* 0x0000000410007c0c */ /* 0x000fc8000bf26070 */
[----:B------:R-:W-:-:S04]  /*1170*/  ISETP.LT.OR P1, PT, R16, RZ, P1 ;  /* 0x000000ff1000720c */ /* 0x000fc80000f21670 */
[----:B------:R-:W-:-:S13]  /*1180*/  PLOP3.LUT P0, PT, P0, P1, PT, 0xf8, 0x8f ;  /* 0x00000000008f781c */ /* 0x000fda0000703f70 */
[----:B------:R-:W-:Y:S05]  /*1190*/  @P0 BRA `(.L_x_6) ;  /* 0x0000000000240947 */ /* 0x000fea0003800000 */
[----:B------:R-:W0:Y:S01]  /*11a0*/  LDC.64 R14, c[0x0][0x398] ;  /* 0x0000e600ff0e7b82 */ /* 0x000e220000000a00 */
[----:B------:R-:W-:-:S04]  /*11b0*/  IMAD R11, R11, UR4, R16 ;  /* 0x000000040b0b7c24 */ /* 0x000fc8000f8e0210 */
[----:B0-----:R-:W-:-:S05]  /*11c0*/  IMAD.WIDE.U32 R14, R11, 0x8, R14 ;  /* 0x000000080b0e7825 */ /* 0x001fca00078e000e */
[----:B------:R-:W2:Y:S01]  /*11d0*/  LDG.E.64 R16, desc[UR8][R14.64] ;  /* 0x000000080e107981 */ /* 0x000ea2000c1e1b00 */
[----:B------:R-:W0:Y:S01]  /*11e0*/  S2UR UR6, SR_CgaCtaId ;  /* 0x00000000000679c3 */ /* 0x000e220000008800 */
[----:B------:R-:W-:Y:S02]  /*11f0*/  UMOV UR5, 0x400 ;  /* 0x0000040000057882 */ /* 0x000fe40000000000 */
[----:B0-----:R-:W-:-:S09]  /*1200*/  ULEA UR5, UR6, UR5, 0x18 ;  /* 0x0000000506057291 */ /* 0x001fd2000f8ec0ff */
[----:B------:R0:W-:Y:S02]  /*1210*/  STS.64 [UR5], R14 ;  /* 0x0000000eff007988 */ /* 0x0001e40008000a05 */
[----:B0-2---:R-:W-:-:S11]  /*1220*/  DADD R12, R12, R16 ;  /* 0x000000000c0c7229 */ /* 0x005fd60000000010 */
.L_x_6:
[----:B------:R-:W-:Y:S05]  /*1230*/  BSYNC.RECONVERGENT B0 ;  /* 0x0000000000007941 */ /* 0x000fea0003800200 */
.L_x_3:
[----:B------:R-:W0:Y:S01]  /*1240*/  LDCU UR4, c[0x0][0x390] ;  /* 0x00007200ff0477ac */ /* 0x000e220008000800 */
[----:B------:R-:W-:-:S05]  /*1250*/  VIADD R7, R7, 0x1 ;  /* 0x0000000107077836 */ /* 0x000fca0000000000 */
[----:B0-----:R-:W-:-:S13]  /*1260*/  ISETP.GT.U32.AND P0, PT, R7, UR4, PT ;  /* 0x0000000407007c0c */ /* 0x001fda000bf04070 */
[----:B------:R-:W-:Y:S05]  /*1270*/  @!P0 BRA `(.L_x_7) ;  /* 0xffffffec00f88947 */ /* 0x000fea000383ffff */
.L_x_0:
[----:B------:R-:W0:Y:S01]  /*1280*/  MUFU.RCP64H R5, 0.00099999923259019851685 ;  /* 0x3f50624d00057908 */ /* 0x000e220000001800 */
[----:B------:R-:W-:Y:S01]  /*1290*/  IMAD.MOV.U32 R8, RZ, RZ, -0x2d0e5604 ;  /* 0xd2f1a9fcff087424 */ /* 0x000fe200078e00ff */
[----:B------:R-:W-:Y:S01]  /*12a0*/  FSETP.GEU.AND P1, PT, |R13|, 6.5827683646048100446e-37, PT ;  /* 0x036000000d00780b */ /* 0x000fe20003f2e200 */
[----:B------:R-:W-:Y:S01]  /*12b0*/  IMAD.MOV.U32 R9, RZ, RZ, 0x3f50624d ;  /* 0x3f50624dff097424 */ /* 0x000fe200078e00ff */
[----:B------:R-:W-:Y:S01]  /*12c0*/  BSSY.RECONVERGENT B0, `(.L_x_8) ;  /* 0x0000013000007945 */ /* 0x000fe20003800200 */
[----:B------:R-:W-:-:S06]  /*12d0*/  IMAD.MOV.U32 R4, RZ, RZ, 0x1 ;  /* 0x00000001ff047424 */ /* 0x000fcc00078e00ff */
[----:B0-----:R-:W-:-:S08]  /*12e0*/  DFMA R6, R4, -R8, 1 ;  /* 0x3ff000000406742b */ /* 0x001fd00000000808 */
[----:B------:R-:W-:-:S08]  /*12f0*/  DFMA R6, R6, R6, R6 ;  /* 0x000000060606722b */ /* 0x000fd00000000006 */
[----:B------:R-:W-:-:S08]  /*1300*/  DFMA R6, R4, R6, R4 ;  /* 0x000000060406722b */ /* 0x000fd00000000004 */
[----:B------:R-:W-:-:S08]  /*1310*/  DFMA R4, R6, -R8, 1 ;  /* 0x3ff000000604742b */ /* 0x000fd00000000808 */
[----:B------:R-:W-:-:S08]  /*1320*/  DFMA R4, R6, R4, R6 ;  /* 0x000000040604722b */ /* 0x000fd00000000006 */
[----:B------:R-:W-:-:S08]  /*1330*/  DMUL R6, R4, R12 ;  /* 0x0000000c04067228 */ /* 0x000fd00000000000 */
[----:B------:R-:W-:-:S08]  /*1340*/  DFMA R8, R6, -R8, R12 ;  /* 0x800000080608722b */ /* 0x000fd0000000000c */
[----:B------:R-:W-:-:S10]  /*1350*/  DFMA R4, R4, R8, R6 ;  /* 0x000000080404722b */ /* 0x000fd40000000006 */
[----:B------:R-:W-:-:S05]  /*1360*/  FFMA R0, RZ, 0.81399995088577270508, R5 ;  /* 0x3f50624dff007823 */ /* 0x000fca0000000005 */
[----:B------:R-:W-:-:S13]  /*1370*/  FSETP.GT.AND P0, PT, |R0|, 1.469367938527859385e-39, PT ;  /* 0x001000000000780b */ /* 0x000fda0003f04200 */
[----:B------:R-:W-:Y:S05]  /*1380*/  @P0 BRA P1, `(.L_x_9) ;  /* 0x0000000000180947 */ /* 0x000fea0000800000 */
[----:B------:R-:W-:Y:S01]  /*1390*/  IMAD.MOV.U32 R6, RZ, RZ, R12 ;  /* 0x000000ffff067224 */ /* 0x000fe200078e000c */
[----:B------:R-:W-:Y:S01]  /*13a0*/  MOV R0, 0x13d0 ;  /* 0x000013d000007802 */ /* 0x000fe20000000f00 */
[----:B------:R-:W-:-:S07]  /*13b0*/  IMAD.MOV.U32 R7, RZ, RZ, R13 ;  /* 0x000000ffff077224 */ /* 0x000fce00078e000d */
[----:B------:R-:W-:Y:S05]  /*13c0*/  CALL.REL.NOINC `($__internal_0_$__cuda_sm20_div_rn_f64_full) ;  /* 0x00000000001c7944 */ /* 0x000fea0003c00000 */
[----:B------:R-:W-:Y:S02]  /*13d0*/  IMAD.MOV.U32 R4, RZ, RZ, R12 ;  /* 0x000000ffff047224 */ /* 0x000fe400078e000c */
[----:B------:R-:W-:-:S07]  /*13e0*/  IMAD.MOV.U32 R5, RZ, RZ, R13 ;  /* 0x000000ffff057224 */ /* 0x000fce00078e000d */
.L_x_9:
[----:B------:R-:W-:Y:S05]  /*13f0*/  BSYNC.RECONVERGENT B0 ;  /* 0x0000000000007941 */ /* 0x000fea0003800200 */
.L_x_8:
[----:B------:R-:W0:Y:S02]  /*1400*/  LDC.64 R6, c[0x0][0x388] ;  /* 0x0000e200ff067b82 */ /* 0x000e240000000a00 */
[----:B0-----:R-:W-:-:S05]  /*1410*/  IMAD.WIDE.U32 R2, R2, 0x8, R6 ;  /* 0x0000000802027825 */ /* 0x001fca00078e0006 */
[----:B------:R-:W-:Y:S01]  /*1420*/  STG.E.64 desc[UR8][R2.64], R4 ;  /* 0x0000000402007986 */ /* 0x000fe2000c101b08 */
[----:B------:R-:W-:Y:S05]  /*1430*/  EXIT ;  /* 0x000000000000794d */ /* 0x000fea0003800000 */
        .weak           $__internal_0_$__cuda_sm20_div_rn_f64_full
        .type           $__internal_0_$__cuda_sm20_div_rn_f64_full,@function
        .size           $__internal_0_$__cuda_sm20_div_rn_f64_full,(.L_x_122 - $__internal_0_$__cuda_sm20_div_rn_f64_full)
$__internal_0_$__cuda_sm20_div_rn_f64_full:
[----:B------:R-:W-:Y:S01]  /*1440*/  IMAD.MOV.U32 R5, RZ, RZ, 0x3ff0624d ;  /* 0x3ff0624dff057424 */ /* 0x000fe200078e00ff */
[C---:B------:R-:W-:Y:S01]  /*1450*/  FSETP.GEU.AND P1, PT, |R7|.reuse, 1.469367938527859385e-39, PT ;  /* 0x001000000700780b */ /* 0x040fe20003f2e200 */
[----:B------:R-:W-:Y:S01]  /*1460*/  IMAD.MOV.U32 R4, RZ, RZ, -0x2d0e5604 ;  /* 0xd2f1a9fcff047424 */ /* 0x000fe200078e00ff */
[----:B------:R-:W-:Y:S01]  /*1470*/  LOP3.LUT R3, R7, 0x7ff00000, RZ, 0xc0, !PT ;  /* 0x7ff0000007037812 */ /* 0x000fe200078ec0ff */
[----:B------:R-:W0:Y:S01]  /*1480*/  MUFU.RCP64H R9, R5 ;  /* 0x0000000500097308 */ /* 0x000e220000001800 */
[----:B------:R-:W-:Y:S01]  /*1490*/  IMAD.MOV.U32 R8, RZ, RZ, 0x1 ;  /* 0x00000001ff087424 */ /* 0x000fe200078e00ff */
[----:B------:R-:W-:Y:S01]  /*14a0*/  BSSY.RECONVERGENT B1, `(.L_x_10) ;  /* 0x0000045000017945 */ /* 0x000fe20003800200 */
[----:B------:R-:W-:Y:S01]  /*14b0*/  IMAD.MOV.U32 R13, RZ, RZ, 0x1ca00000 ;  /* 0x1ca00000ff0d7424 */ /* 0x000fe200078e00ff */
[----:B------:R-:W-:Y:S01]  /*14c0*/  ISETP.GE.U32.AND P0, PT, R3, 0x3f500000, PT ;  /* 0x3f5000000300780c */ /* 0x000fe20003f06070 */
[----:B------:R-:W-:Y:S02]  /*14d0*/  IMAD.MOV.U32 R18, RZ, RZ, R3 ;  /* 0x000000ffff127224 */ /* 0x000fe400078e0003 */
[----:B------:R-:W-:Y:S01]  /*14e0*/  IMAD.MOV.U32 R19, RZ, RZ, 0x3f500000 ;  /* 0x3f500000ff137424 */ /* 0x000fe200078e00ff */
[----:B------:R-:W-:-:S03]  /*14f0*/  SEL R13, R13, 0x63400000, !P0 ;  /* 0x634000000d0d7807 */ /* 0x000fc60004000000 */
[----:B------:R-:W-:Y:S01]  /*1500*/  VIADD R20, R19, 0xffffffff ;  /* 0xffffffff13147836 */ /* 0x000fe20000000000 */
[----:B0-----:R-:W-:-:S08]  /*1510*/  DFMA R10, R8, -R4, 1 ;  /* 0x3ff00000080a742b */ /* 0x001fd00000000804 */
[----:B------:R-:W-:-:S08]  /*1520*/  DFMA R10, R10, R10, R10 ;  /* 0x0000000a0a0a722b */ /* 0x000fd0000000000a */
[----:B------:R-:W-:Y:S01]  /*1530*/  DFMA R14, R8, R10, R8 ;  /* 0x0000000a080e722b */ /* 0x000fe20000000008 */
[C-C-:B------:R-:W-:Y:S01]  /*1540*/  @!P1 LOP3.LUT R10, R13.reuse, 0x80000000, R7.reuse, 0xf8, !PT ;  /* 0x800000000d0a9812 */ /* 0x140fe200078ef807 */
[----:B------:R-:W-:Y:S01]  /*1550*/  IMAD.MOV.U32 R8, RZ, RZ, R6 ;  /* 0x000000ffff087224 */ /* 0x000fe200078e0006 */
[----:B------:R-:W-:Y:S02]  /*1560*/  LOP3.LUT R9, R13, 0x800fffff, R7, 0xf8, !PT ;  /* 0x800fffff0d097812 */ /* 0x000fe400078ef807 */
[----:B------:R-:W-:Y:S01]  /*1570*/  @!P1 LOP3.LUT R11, R10, 0x100000, RZ, 0xfc, !PT ;  /* 0x001000000a0b9812 */ /* 0x000fe200078efcff */
[----:B------:R-:W-:Y:S02]  /*1580*/  @!P1 IMAD.MOV.U32 R10, RZ, RZ, RZ ;  /* 0x000000ffff0a9224 */ /* 0x000fe400078e00ff */
[----:B------:R-:W-:-:S04]  /*1590*/  DFMA R16, R14, -R4, 1 ;  /* 0x3ff000000e10742b */ /* 0x000fc80000000804 */
[----:B------:R-:W-:-:S04]  /*15a0*/  @!P1 DFMA R8, R8, 2, -R10 ;  /* 0x400000000808982b */ /* 0x000fc8000000080a */
[----:B------:R-:W-:-:S06]  /*15b0*/  DFMA R16, R14, R16, R14 ;  /* 0x000000100e10722b */ /* 0x000fcc000000000e */
[----:B------:R-:W-:Y:S02]  /*15c0*/  @!P1 LOP3.LUT R18, R9, 0x7ff00000, RZ, 0xc0, !PT ;  /* 0x7ff0000009129812 */ /* 0x000fe400078ec0ff */
[----:B------:R-:W-:-:S03]  /*15d0*/  DMUL R10, R16, R8 ;  /* 0x00000008100a7228 */ /* 0x000fc60000000000 */
[----:B------:R-:W-:-:S05]  /*15e0*/  VIADD R12, R18, 0xffffffff ;  /* 0xffffffff120c7836 */ /* 0x000fca0000000000 */
[----:B------:R-:W-:Y:S01]  /*15f0*/  DFMA R14, R10, -R4, R8 ;  /* 0x800000040a0e722b */ /* 0x000fe20000000008 */
[----:B------:R-:W-:-:S04]  /*1600*/  ISETP.GT.U32.AND P0, PT, R12, 0x7feffffe, PT ;  /* 0x7feffffe0c00780c */ /* 0x000fc80003f04070 */
[----:B------:R-:W-:-:S03]  /*1610*/  ISETP.GT.U32.OR P0, PT, R20, 0x7feffffe, P0 ;  /* 0x7feffffe1400780c */ /* 0x000fc60000704470 */
[----:B------:R-:W-:-:S10]  /*1620*/  DFMA R10, R16, R14, R10 ;  /* 0x0000000e100a722b */ /* 0x000fd4000000000a */
[----:B------:R-:W-:Y:S05]  /*1630*/  @P0 BRA `(.L_x_11) ;  /* 0x0000000000680947 */ /* 0x000fea0003800000 */
[----:B------:R-:W-:-:S05]  /*1640*/  IMAD.MOV.U32 R6, RZ, RZ, 0x3f500000 ;  /* 0x3f500000ff067424 */ /* 0x000fca00078e00ff */
[----:B------:R-:W-:-:S04]  /*1650*/  VIADDMNMX R3, R3, -R6, 0xb9600000, !PT ;  /* 0xb960000003037446 */ /* 0x000fc80007800906 */
[----:B------:R-:W-:-:S05]  /*1660*/  VIMNMX R6, PT, PT, R3, 0x46a00000, PT ;  /* 0x46a0000003067848 */ /* 0x000fca0003fe0100 */
[----:B------:R-:W-:Y:S02]  /*1670*/  IMAD.IADD R14, R6, 0x1, -R13 ;  /* 0x00000001060e7824 */ /* 0x000fe400078e0a0d */
[----:B------:R-:W-:Y:S02]  /*1680*/  IMAD.MOV.U32 R6, RZ, RZ, RZ ;  /* 0x000000ffff067224 */ /* 0x000fe400078e00ff */
[----:B------:R-:W-:-:S06]  /*1690*/  VIADD R7, R14, 0x7fe00000 ;  /* 0x7fe000000e077836 */ /* 0x000fcc0000000000 */
[----:B------:R-:W-:-:S10]  /*16a0*/  DMUL R12, R10, R6 ;  /* 0x000000060a0c7228 */ /* 0x000fd40000000000 */
[----:B------:R-:W-:-:S13]  /*16b0*/  FSETP.GTU.AND P0, PT, |R13|, 1.469367938527859385e-39, PT ;  /* 0x001000000d00780b */ /* 0x000fda0003f0c200 */
[----:B------:R-:W-:Y:S05]  /*16c0*/  @P0 BRA `(.L_x_12) ;  /* 0x0000000000880947 */ /* 0x000fea0003800000 */
[----:B------:R-:W-:Y:S01]  /*16d0*/  DFMA R4, R10, -R4, R8 ;  /* 0x800000040a04722b */ /* 0x000fe20000000008 */
[----:B------:R-:W-:-:S09]  /*16e0*/  IMAD.MOV.U32 R6, RZ, RZ, RZ ;  /* 0x000000ffff067224 */ /* 0x000fd200078e00ff */
[C---:B------:R-:W-:Y:S02]  /*16f0*/  FSETP.NEU.AND P0, PT, R5.reuse, RZ, PT ;  /* 0x000000ff0500720b */ /* 0x040fe40003f0d000 */
[----:B------:R-:W-:-:S04]  /*1700*/  LOP3.LUT R3, R5, 0x3f50624d, RZ, 0x3c, !PT ;  /* 0x3f50624d05037812 */ /* 0x000fc800078e3cff */
[----:B------:R-:W-:-:S04]  /*1710*/  LOP3.LUT R3, R3, 0x80000000, RZ, 0xc0, !PT ;  /* 0x8000000003037812 */ /* 0x000fc800078ec0ff */
[----:B------:R-:W-:-:S03]  /*1720*/  LOP3.LUT R7, R3, R7, RZ, 0xfc, !PT ;  /* 0x0000000703077212 */ /* 0x000fc600078efcff */
[----:B------:R-:W-:Y:S05]  /*1730*/  @!P0 BRA `(.L_x_12) ;  /* 0x00000000006c8947 */ /* 0x000fea0003800000 */
[----:B------:R-:W-:Y:S01]  /*1740*/  IMAD.MOV R5, RZ, RZ, -R14 ;  /* 0x000000ffff057224 */ /* 0x000fe200078e0a0e */
[----:B------:R-:W-:Y:S01]  /*1750*/  DMUL.RP R6, R10, R6 ;  /* 0x000000060a067228 */ /* 0x000fe20000008000 */
[----:B------:R-:W-:-:S06]  /*1760*/  IMAD.MOV.U32 R4, RZ, RZ, RZ ;  /* 0x000000ffff047224 */ /* 0x000fcc00078e00ff */
[----:B------:R-:W-:-:S03]  /*1770*/  DFMA R4, R12, -R4, R10 ;  /* 0x800000040c04722b */ /* 0x000fc6000000000a */
[----:B------:R-:W-:-:S03]  /*1780*/  LOP3.LUT R3, R7, R3, RZ, 0x3c, !PT ;  /* 0x0000000307037212 */ /* 0x000fc600078e3cff */
[----:B------:R-:W-:-:S04]  /*1790*/  IADD3 R4, PT, PT, -R14, -0x43300000, RZ ;  /* 0xbcd000000e047810 */ /* 0x000fc80007ffe1ff */
[----:B------:R-:W-:-:S04]  /*17a0*/  FSETP.NEU.AND P0, PT, |R5|, R4, PT ;  /* 0x000000040500720b */ /* 0x000fc80003f0d200 */
[----:B------:R-:W-:Y:S02]  /*17b0*/  FSEL R12, R6, R12, !P0 ;  /* 0x0000000c060c7208 */ /* 0x000fe40004000000 */
[----:B------:R-:W-:Y:S01]  /*17c0*/  FSEL R13, R3, R13, !P0 ;  /* 0x0000000d030d7208 */ /* 0x000fe20004000000 */
[----:B------:R-:W-:Y:S06]  /*17d0*/  BRA `(.L_x_12) ;  /* 0x0000000000447947 */ /* 0x000fec0003800000 */
.L_x_11:
[----:B------:R-:W-:-:S14]  /*17e0*/  DSETP.NAN.AND P0, PT, R6, R6, PT ;  /* 0x000000060600722a */ /* 0x000fdc0003f08000 */
[----:B------:R-:W-:Y:S05]  /*17f0*/  @P0 BRA `(.L_x_13) ;  /* 0x0000000000340947 */ /* 0x000fea0003800000 */
[----:B------:R-:W-:Y:S01]  /*1800*/  ISETP.NE.AND P0, PT, R18, R19, PT ;  /* 0x000000131200720c */ /* 0x000fe20003f05270 */
[----:B------:R-:W-:Y:S02]  /*1810*/  IMAD.MOV.U32 R12, RZ, RZ, 0x0 ;  /* 0x00000000ff0c7424 */ /* 0x000fe400078e00ff */
[----:B------:R-:W-:-:S10]  /*1820*/  IMAD.MOV.U32 R13, RZ, RZ, -0x80000 ;  /* 0xfff80000ff0d7424 */ /* 0x000fd400078e00ff */
[----:B------:R-:W-:Y:S05]  /*1830*/  @!P0 BRA `(.L_x_12) ;  /* 0x00000000002c8947 */ /* 0x000fea0003800000 */
[----:B------:R-:W-:Y:S02]  /*1840*/  ISETP.NE.AND P0, PT, R18, 0x7ff00000, PT ;  /* 0x7ff000001200780c */ /* 0x000fe40003f05270 */
[----:B------:R-:W-:Y:S02]  /*1850*/  LOP3.LUT R6, R7, 0x3f50624d, RZ, 0x3c, !PT ;  /* 0x3f50624d07067812 */ /* 0x000fe400078e3cff */
[----:B------:R-:W-:Y:S02]  /*1860*/  ISETP.EQ.OR P0, PT, R19, RZ, !P0 ;  /* 0x000000ff1300720c */ /* 0x000fe40004702670 */
[----:B------:R-:W-:-:S11]  /*1870*/  LOP3.LUT R13, R6, 0x80000000, RZ, 0xc0, !PT ;  /* 0x80000000060d7812 */ /* 0x000fd600078ec0ff */
[----:B------:R-:W-:Y:S01]  /*1880*/  @P0 LOP3.LUT R3, R13, 0x7ff00000, RZ, 0xfc, !PT ;  /* 0x7ff000000d030812 */ /* 0x000fe200078efcff */
[----:B------:R-:W-:Y:S02]  /*1890*/  @!P0 IMAD.MOV.U32 R12, RZ, RZ, RZ ;  /* 0x000000ffff0c8224 */ /* 0x000fe400078e00ff */
[----:B------:R-:W-:Y:S02]  /*18a0*/  @P0 IMAD.MOV.U32 R12, RZ, RZ, RZ ;  /* 0x000000ffff0c0224 */ /* 0x000fe400078e00ff */
[----:B------:R-:W-:Y:S01]  /*18b0*/  @P0 IMAD.MOV.U32 R13, RZ, RZ, R3 ;  /* 0x000000ffff0d0224 */ /* 0x000fe200078e0003 */
[----:B------:R-:W-:Y:S06]  /*18c0*/  BRA `(.L_x_12) ;  /* 0x0000000000087947 */ /* 0x000fec0003800000 */
.L_x_13:
[----:B------:R-:W-:Y:S01]  /*18d0*/  LOP3.LUT R13, R7, 0x80000, RZ, 0xfc, !PT ;  /* 0x00080000070d7812 */ /* 0x000fe200078efcff */
[----:B------:R-:W-:-:S07]  /*18e0*/  IMAD.MOV.U32 R12, RZ, RZ, R6 ;  /* 0x000000ffff0c7224 */ /* 0x000fce00078e0006 */
.L_x_12:
[----:B------:R-:W-:Y:S05]  /*18f0*/  BSYNC.RECONVERGENT B1 ;  /* 0x0000000000017941 */ /* 0x000fea0003800200 */
.L_x_10:
[----:B------:R-:W-:Y:S02]  /*1900*/  IMAD.MOV.U32 R4, RZ, RZ, R0 ;  /* 0x000000ffff047224 */ /* 0x000fe400078e0000 */
[----:B------:R-:W-:-:S04]  /*1910*/  IMAD.MOV.U32 R5, RZ, RZ, 0x0 ;  /* 0x00000000ff057424 */ /* 0x000fc800078e00ff */
[----:B------:R-:W-:Y:S05]  /*1920*/  RET.REL.NODEC R4 `(_Z11special_sumjPdjS_) ;  /* 0xffffffe404b47950 */ /* 0x000fea0003c3ffff */
.L_x_14:
[----:B------:R-:W-:-:S00]  /*1930*/  BRA `(.L_x_14) ;  /* 0xfffffffc00fc7947 */ /* 0x000fc0000383ffff */
[----:B------:R-:W-:-:S00]  /*1940*/  NOP ;  /* 0x0000000000007918 */ /* 0x000fc00000000000 */
        /* <DEDUP_REMOVED lines=11> */
.L_x_122:


//--------------------- .text._Z23calculate_sum_of_tan_yzjP7Point3DPd --------------------------
	.section	.text._Z23calculate_sum_of_tan_yzjP7Point3DPd,"ax",@progbits
	.align	128
        .global         _Z23calculate_sum_of_tan_yzjP7Point3DPd
        .type           _Z23calculate_sum_of_tan_yzjP7Point3DPd,@function
        .size           _Z23calculate_sum_of_tan_yzjP7Point3DPd,(.L_x_123 - _Z23calculate_sum_of_tan_yzjP7Point3DPd)
        .other          _Z23calculate_sum_of_tan_yzjP7Point3DPd,@"STO_CUDA_ENTRY STV_DEFAULT"
_Z23calculate_sum_of_tan_yzjP7Point3DPd:
.text._Z23calculate_sum_of_tan_yzjP7Point3DPd:
[----:B------:R-:W0:Y:S01]  /*0000*/  LDC R1, c[0x0][0x37c] ;  /* 0x0000df00ff017b82 */ /* 0x000e220000000800 */
[----:B------:R-:W1:Y:S01]  /*0010*/  S2R R0, SR_TID.X ;  /* 0x0000000000007919 */ /* 0x000e620000002100 */
[----:B------:R-:W2:Y:S06]  /*0020*/  LDCU UR5, c[0x0][0x380] ;  /* 0x00007000ff0577ac */ /* 0x000eac0008000800 */
[----:B------:R-:W1:Y:S01]  /*0030*/  LDC R21, c[0x0][0x360] ;  /* 0x0000d800ff157b82 */ /* 0x000e620000000800 */
[----:B0-----:R-:W-:Y:S01]  /*0040*/  VIADD R1, R1, 0xffffffd8 ;  /* 0xffffffd801017836 */ /* 0x001fe20000000000 */
[----:B------:R-:W0:Y:S01]  /*0050*/  S2R R3, SR_TID.Y ;  /* 0x0000000000037919 */ /* 0x000e220000002200 */
[----:B------:R-:W-:Y:S01]  /*0060*/  CS2R R8, SRZ ;  /* 0x0000000000087805 */ /* 0x000fe2000001ff00 */
[----:B------:R-:W3:Y:S04]  /*0070*/  LDCU.64 UR8, c[0x0][0x358] ;  /* 0x00006b00ff0877ac */ /* 0x000ee80008000a00 */
[----:B------:R-:W1:Y:S08]  /*0080*/  S2UR UR4, SR_CTAID.X ;  /* 0x00000000000479c3 */ /* 0x000e700000002500 */
[----:B------:R-:W0:Y:S01]  /*0090*/  S2UR UR6, SR_CTAID.Y ;  /* 0x00000000000679c3 */ /* 0x000e220000002600 */
[----:B--2---:R-:W-:-:S07]  /*00a0*/  UISETP.NE.AND UP0, UPT, UR5, URZ, UPT ;  /* 0x000000ff0500728c */ /* 0x004fce000bf05270 */
[----:B------:R-:W0:Y:S01]  /*00b0*/  LDC R18, c[0x0][0x364] ;  /* 0x0000d900ff127b82 */ /* 0x000e220000000800 */
[----:B-1----:R-:W-:Y:S02]  /*00c0*/  IMAD R21, R21, UR4, R0 ;  /* 0x0000000415157c24 */ /* 0x002fe4000f8e0200 */
[----:B0-----:R-:W-:Y:S01]  /*00d0*/  IMAD R18, R18, UR6, R3 ;  /* 0x0000000612127c24 */ /* 0x001fe2000f8e0203 */
[----:B---3--:R-:W-:Y:S06]  /*00e0*/  BRA.U !UP0, `(.L_x_15) ;  /* 0x0000001508107547 */ /* 0x008fec000b800000 */
[----:B------:R-:W-:Y:S02]  /*00f0*/  UISETP.NE.AND UP0, UPT, UR5, 0x1, UPT ;  /* 0x000000010500788c */ /* 0x000fe4000bf05270 */
[----:B------:R-:W-:Y:S01]  /*0100*/  IMAD R16, R18, UR5, R21 ;  /* 0x0000000512107c24 */ /* 0x000fe2000f8e0215 */
[----:B------:R-:W-:Y:S01]  /*0110*/  CS2R R8, SRZ ;  /* 0x0000000000087805 */ /* 0x000fe2000001ff00 */
[----:B------:R-:W-:Y:S02]  /*0120*/  UMOV UR4, URZ ;  /* 0x000000ff00047c82 */ /* 0x000fe40008000000 */
[----:B------:R-:W-:-:S03]  /*0130*/  IMAD R16, R16, UR5, RZ ;  /* 0x0000000510107c24 */ /* 0x000fc6000f8e02ff */
[----:B------:R-:W-:Y:S05]  /*0140*/  BRA.U !UP0, `(.L_x_16) ;  /* 0x0000000d08407547 */ /* 0x000fea000b800000 */
[----:B------:R-:W0:Y:S01]  /*0150*/  LDC.64 R2, c[0x0][0x388] ;  /* 0x0000e200ff027b82 */ /* 0x000e220000000a00 */
[----:B------:R-:W-:Y:S01]  /*0160*/  ULOP3.LUT UR4, UR5, 0xfffffffe, URZ, 0xc0, !UPT ;  /* 0xfffffffe05047892 */ /* 0x000fe2000f8ec0ff */
[----:B------:R-:W-:Y:S01]  /*0170*/  IMAD.MOV.U32 R19, RZ, RZ, R16 ;  /* 0x000000ffff137224 */ /* 0x000fe200078e0010 */
[----:B------:R-:W-:Y:S02]  /*0180*/  CS2R R8, SRZ ;  /* 0x0000000000087805 */ /* 0x000fe4000001ff00 */
[----:B------:R-:W-:-:S12]  /*0190*/  UIADD3 UR7, UPT, UPT, -UR4, URZ, URZ ;  /* 0x000000ff04077290 */ /* 0x000fd8000fffe1ff */
.L_x_28:
[----:B0-----:R-:W-:-:S05]  /*01a0*/  IMAD.WIDE.U32 R4, R19, 0x18, R2 ;  /* 0x0000001813047825 */ /* 0x001fca00078e0002 */
[----:B------:R-:W2:Y:S04]  /*01b0*/  LDG.E.64 R6, desc[UR8][R4.64] ;  /* 0x0000000804067981 */ /* 0x000ea8000c1e1b00 */
[----:B------:R-:W2:Y:S04]  /*01c0*/  LDG.E.64 R10, desc[UR8][R4.64+0x8] ;  /* 0x00000808040a7981 */ /* 0x000ea8000c1e1b00 */
[----:B------:R-:W3:Y:S01]  /*01d0*/  LDG.E.64 R12, desc[UR8][R4.64+0x10] ;  /* 0x00001008040c7981 */ /* 0x000ee2000c1e1b00 */
[----:B------:R-:W-:Y:S01]  /*01e0*/  UIADD3 UR7, UPT, UPT, UR7, 0x2, URZ ;  /* 0x0000000207077890 */ /* 0x000fe2000fffe0ff */
[----:B------:R-:W-:Y:S03]  /*01f0*/  BSSY.RECONVERGENT B0, `(.L_x_17) ;  /* 0x0000022000007945 */ /* 0x000fe60003800200 */
[----:B------:R-:W-:Y:S01]  /*0200*/  UISETP.NE.AND UP0, UPT, UR7, URZ, UPT ;  /* 0x000000ff0700728c */ /* 0x000fe2000bf05270 */
[----:B--2---:R-:W-:-:S08]  /*0210*/  DADD R6, R6, R10 ;  /* 0x0000000006067229 */ /* 0x004fd0000000000a */
[----:B---3--:R-:W-:-:S08]  /*0220*/  DADD R12, R6, R12 ;  /* 0x00000000060c7229 */ /* 0x008fd0000000000c */
[----:B------:R-:W-:-:S14]  /*0230*/  DSETP.NEU.AND P1, PT, |R12|, +INF , PT ;  /* 0x7ff000000c00742a */ /* 0x000fdc0003f2d200 */
[----:B------:R-:W-:Y:S01]  /*0240*/  @!P1 DMUL R28, RZ, R12 ;  /* 0x0000000cff1c9228 */ /* 0x000fe20000000000 */
[----:B------:R-:W-:Y:S01]  /*0250*/  @!P1 PLOP3.LUT P0, PT, PT, PT, PT, 0x80, 0x8 ;  /* 0x000000000008981c */ /* 0x000fe20003f0f070 */
[----:B------:R-:W-:-:S12]  /*0260*/  @!P1 BRA `(.L_x_18) ;  /* 0x0000000000689947 */ /* 0x000fd80003800000 */
[----:B------:R-:W-:Y:S01]  /*0270*/  UMOV UR10, 0x6dc9c883 ;  /* 0x6dc9c883000a7882 */ /* 0x000fe20000000000 */
[----:B------:R-:W-:Y:S01]  /*0280*/  UMOV UR11, 0x3fe45f30 ;  /* 0x3fe45f30000b7882 */ /* 0x000fe20000000000 */
[C---:B------:R-:W-:Y:S01]  /*0290*/  DSETP.GE.AND P0, PT, |R12|.reuse, 2.14748364800000000000e+09, PT ;  /* 0x41e000000c00742a */ /* 0x040fe20003f06200 */
[----:B------:R-:W-:Y:S01]  /*02a0*/  BSSY.RECONVERGENT B1, `(.L_x_19) ;  /* 0x0000014000017945 */ /* 0x000fe20003800200 */
[----:B------:R-:W-:Y:S01]  /*02b0*/  DMUL R4, R12, UR10 ;  /* 0x0000000a0c047c28 */ /* 0x000fe20008000000 */
[----:B------:R-:W-:Y:S01]  /*02c0*/  UMOV UR10, 0x54442d18 ;  /* 0x54442d18000a7882 */ /* 0x000fe20000000000 */
[----:B------:R-:W-:-:S04]  /*02d0*/  UMOV UR11, 0x3ff921fb ;  /* 0x3ff921fb000b7882 */ /* 0x000fc80000000000 */
[----:B------:R-:W0:Y:S08]  /*02e0*/  F2I.F64 R0, R4 ;  /* 0x0000000400007311 */ /* 0x000e300000301100 */
[----:B0-----:R-:W0:Y:S02]  /*02f0*/  I2F.F64 R28, R0 ;  /* 0x00000000001c7312 */ /* 0x001e240000201c00 */
[----:B0-----:R-:W-:Y:S01]  /*0300*/  DFMA R6, R28, -UR10, R12 ;  /* 0x8000000a1c067c2b */ /* 0x001fe2000800000c */
[----:B------:R-:W-:Y:S01]  /*0310*/  UMOV UR10, 0x33145c00 ;  /* 0x33145c00000a7882 */ /* 0x000fe20000000000 */
[----:B------:R-:W-:-:S06]  /*0320*/  UMOV UR11, 0x3c91a626 ;  /* 0x3c91a626000b7882 */ /* 0x000fcc0000000000 */
[----:B------:R-:W-:Y:S01]  /*0330*/  DFMA R6, R28, -UR10, R6 ;  /* 0x8000000a1c067c2b */ /* 0x000fe20008000006 */
[----:B------:R-:W-:Y:S01]  /*0340*/  UMOV UR10, 0x252049c0 ;  /* 0x252049c0000a7882 */ /* 0x000fe20000000000 */
[----:B------:R-:W-:-:S06]  /*0350*/  UMOV UR11, 0x397b839a ;  /* 0x397b839a000b7882 */ /* 0x000fcc0000000000 */
[----:B------:R-:W-:Y:S01]  /*0360*/  DFMA R28, R28, -UR10, R6 ;  /* 0x8000000a1c1c7c2b */ /* 0x000fe20008000006 */
[----:B------:R-:W-:Y:S10]  /*0370*/  @!P0 BRA `(.L_x_20) ;  /* 0x0000000000188947 */ /* 0x000ff40003800000 */
[----:B------:R-:W-:Y:S01]  /*0380*/  IMAD.MOV.U32 R17, RZ, RZ, R13 ;  /* 0x000000ffff117224 */ /* 0x000fe200078e000d */
[----:B------:R-:W-:-:S07]  /*0390*/  MOV R20, 0x3b0 ;  /* 0x000003b000147802 */ /* 0x000fce0000000f00 */
[----:B------:R-:W-:Y:S05]  /*03a0*/  CALL.REL.NOINC `($_Z23calculate_sum_of_tan_yzjP7Point3DPd$__internal_trig_reduction_slowpathd) ;  /* 0x0000001000787944 */ /* 0x000fea0003c00000 */
[----:B------:R-:W-:Y:S02]  /*03b0*/  IMAD.MOV.U32 R0, RZ, RZ, R10 ;  /* 0x000000ffff007224 */ /* 0x000fe400078e000a */
[----:B------:R-:W-:Y:S02]  /*03c0*/  IMAD.MOV.U32 R28, RZ, RZ, R4 ;  /* 0x000000ffff1c7224 */ /* 0x000fe400078e0004 */
[----:B------:R-:W-:-:S07]  /*03d0*/  IMAD.MOV.U32 R29, RZ, RZ, R5 ;  /* 0x000000ffff1d7224 */ /* 0x000fce00078e0005 */
.L_x_20:
[----:B------:R-:W-:Y:S05]  /*03e0*/  BSYNC.RECONVERGENT B1 ;  /* 0x0000000000017941 */ /* 0x000fea0003800200 */
.L_x_19:
[----:B------:R-:W-:-:S04]  /*03f0*/  LOP3.LUT R0, R0, 0x1, RZ, 0xc0, !PT ;  /* 0x0000000100007812 */ /* 0x000fc800078ec0ff */
[----:B------:R-:W-:-:S13]  /*0400*/  ISETP.NE.U32.AND P0, PT, R0, 0x1, PT ;  /* 0x000000010000780c */ /* 0x000fda0003f05070 */
.L_x_18:
[----:B------:R-:W-:Y:S05]  /*0410*/  BSYNC.RECONVERGENT B0 ;  /* 0x0000000000007941 */ /* 0x000fea0003800200 */
.L_x_17:
[----:B------:R-:W-:-:S04]  /*0420*/  VIADD R5, R19, 0x1 ;  /* 0x0000000113057836 */ /* 0x000fc80000000000 */
[----:B------:R-:W-:-:S05]  /*0430*/  IMAD.WIDE.U32 R4, R5, 0x18, R2 ;  /* 0x0000001805047825 */ /* 0x000fca00078e0002 */
[----:B------:R-:W2:Y:S04]  /*0440*/  LDG.E.64 R6, desc[UR8][R4.64] ;  /* 0x0000000804067981 */ /* 0x000ea8000c1e1b00 */
[----:B------:R-:W2:Y:S04]  /*0450*/  LDG.E.64 R10, desc[UR8][R4.64+0x8] ;  /* 0x00000808040a7981 */ /* 0x000ea8000c1e1b00 */
[----:B------:R-:W3:Y:S01]  /*0460*/  LDG.E.64 R12, desc[UR8][R4.64+0x10] ;  /* 0x00001008040c7981 */ /* 0x000ee2000c1e1b00 */
[----:B------:R-:W-:Y:S01]  /*0470*/  DMUL R14, R28, R28 ;  /* 0x0000001c1c0e7228 */ /* 0x000fe20000000000 */
[----:B------:R-:W-:Y:S01]  /*0480*/  IMAD.MOV.U32 R22, RZ, RZ, 0x5b27ebb1 ;  /* 0x5b27ebb1ff167424 */ /* 0x000fe200078e00ff */
[----:B------:R-:W-:Y:S01]  /*0490*/  UMOV UR10, 0x2799bcb9 ;  /* 0x2799bcb9000a7882 */ /* 0x000fe20000000000 */
[----:B------:R-:W-:Y:S01]  /*04a0*/  IMAD.MOV.U32 R23, RZ, RZ, 0x3ef9757c ;  /* 0x3ef9757cff177424 */ /* 0x000fe200078e00ff */
[----:B------:R-:W-:Y:S01]  /*04b0*/  UMOV UR11, 0x3ee48dac ;  /* 0x3ee48dac000b7882 */ /* 0x000fe20000000000 */
[----:B------:R-:W-:Y:S01]  /*04c0*/  @!P0 IMAD.MOV.U32 R24, RZ, RZ, RZ ;  /* 0x000000ffff188224 */ /* 0x000fe200078e00ff */
[----:B------:R-:W0:Y:S01]  /*04d0*/  S2UR UR6, SR_CgaCtaId ;  /* 0x00000000000679c3 */ /* 0x000e220000008800 */
[----:B------:R-:W-:Y:S01]  /*04e0*/  UMOV UR5, 0x400 ;  /* 0x0000040000057882 */ /* 0x000fe20000000000 */
[----:B------:R-:W-:Y:S01]  /*04f0*/  BSSY.RECONVERGENT B0, `(.L_x_21) ;  /* 0x0000056000007945 */ /* 0x000fe20003800200 */
[----:B------:R-:W-:Y:S01]  /*0500*/  DFMA R22, R14, UR10, -R22 ;  /* 0x0000000a0e167c2b */ /* 0x000fe20008000816 */
[----:B------:R-:W-:Y:S01]  /*0510*/  UMOV UR10, 0xfd91e04 ;  /* 0x0fd91e04000a7882 */ /* 0x000fe20000000000 */
[----:B------:R-:W-:-:S06]  /*0520*/  UMOV UR11, 0x3f0980e9 ;  /* 0x3f0980e9000b7882 */ /* 0x000fcc0000000000 */
[----:B------:R-:W-:Y:S01]  /*0530*/  DFMA R22, R14, R22, UR10 ;  /* 0x0000000a0e167e2b */ /* 0x000fe20008000016 */
[----:B------:R-:W-:Y:S01]  /*0540*/  UMOV UR10, 0x417d7e1d ;  /* 0x417d7e1d000a7882 */ /* 0x000fe20000000000 */
[----:B------:R-:W-:-:S06]  /*0550*/  UMOV UR11, 0x3efae2b0 ;  /* 0x3efae2b0000b7882 */ /* 0x000fcc0000000000 */
[----:B------:R-:W-:Y:S01]  /*0560*/  DFMA R22, R14, R22, -UR10 ;  /* 0x8000000a0e167e2b */ /* 0x000fe20008000016 */
[----:B------:R-:W-:Y:S01]  /*0570*/  UMOV UR10, 0x41bfba57 ;  /* 0x41bfba57000a7882 */ /* 0x000fe20000000000 */
[----:B------:R-:W-:Y:S01]  /*0580*/  UMOV UR11, 0x3f119f53 ;  /* 0x3f119f53000b7882 */ /* 0x000fe20000000000 */
[----:B0-----:R-:W-:-:S05]  /*0590*/  ULEA UR5, UR6, UR5, 0x18 ;  /* 0x0000000506057291 */ /* 0x001fca000f8ec0ff */
[C---:B------:R-:W-:Y:S01]  /*05a0*/  DFMA R22, R14.reuse, R22, UR10 ;  /* 0x0000000a0e167e2b */ /* 0x040fe20008000016 */
[----:B------:R-:W-:Y:S01]  /*05b0*/  UMOV UR10, 0xa00f6919 ;  /* 0xa00f6919000a7882 */ /* 0x000fe20000000000 */
[----:B------:R-:W-:Y:S02]  /*05c0*/  UMOV UR11, 0x3f15e791 ;  /* 0x3f15e791000b7882 */ /* 0x000fe40000000000 */
[----:B------:R0:W-:Y:S04]  /*05d0*/  STS.64 [UR5], R4 ;  /* 0x00000004ff007988 */ /* 0x0001e80008000a05 */
[----:B------:R-:W-:Y:S01]  /*05e0*/  DFMA R22, R14, R22, UR10 ;  /* 0x0000000a0e167e2b */ /* 0x000fe20008000016 */
[----:B------:R-:W-:Y:S01]  /*05f0*/  UMOV UR10, 0xfadec73a ;  /* 0xfadec73a000a7882 */ /* 0x000fe20000000000 */
[----:B------:R-:W-:-:S06]  /*0600*/  UMOV UR11, 0x3f2ff2e7 ;  /* 0x3f2ff2e7000b7882 */ /* 0x000fcc0000000000 */
        /* <DEDUP_REMOVED lines=24> */
[----:B------:R-:W-:-:S08]  /*0790*/  DFMA R22, R14, R22, UR10 ;  /* 0x0000000a0e167e2b */ /* 0x000fd00008000016 */
[----:B------:R-:W-:-:S08]  /*07a0*/  DMUL R14, R14, R22 ;  /* 0x000000160e0e7228 */ /* 0x000fd00000000000 */
[----:B------:R-:W-:-:S06]  /*07b0*/  DFMA R22, R14, R28, R28 ;  /* 0x0000001c0e16722b */ /* 0x000fcc000000001c */
[----:B------:R-:W1:Y:S02]  /*07c0*/  @!P0 MUFU.RCP64H R25, R23 ;  /* 0x0000001700198308 */ /* 0x000e640000001800 */
[----:B-1----:R-:W-:-:S08]  /*07d0*/  @!P0 DFMA R26, -R22, R24, 1 ;  /* 0x3ff00000161a842b */ /* 0x002fd00000000118 */
[----:B------:R-:W-:-:S08]  /*07e0*/  @!P0 DFMA R26, R26, R26, R26 ;  /* 0x0000001a1a1a822b */ /* 0x000fd0000000001a */
[----:B------:R-:W-:Y:S02]  /*07f0*/  @!P0 DFMA R26, R24, R26, R24 ;  /* 0x0000001a181a822b */ /* 0x000fe40000000018 */
[----:B------:R-:W-:-:S08]  /*0800*/  @!P0 DADD R24, R22, -R28 ;  /* 0x0000000016188229 */ /* 0x000fd0000000081c */
[----:B------:R-:W-:Y:S02]  /*0810*/  @!P0 DFMA R24, R14, R28, -R24 ;  /* 0x0000001c0e18822b */ /* 0x000fe40000000818 */
[----:B------:R-:W-:-:S08]  /*0820*/  @!P0 DFMA R14, R22, -R26, 1 ;  /* 0x3ff00000160e842b */ /* 0x000fd0000000081a */
[----:B------:R-:W-:-:S08]  /*0830*/  @!P0 DFMA R14, R24, -R26, R14 ;  /* 0x8000001a180e822b */ /* 0x000fd0000000000e */
[----:B------:R-:W-:-:S08]  /*0840*/  @!P0 DFMA R22, -R26, R14, -R26 ;  /* 0x0000000e1a16822b */ /* 0x000fd0000000091a */
[----:B------:R-:W-:Y:S02]  /*0850*/  DADD R8, R22, R8 ;  /* 0x0000000016087229 */ /* 0x000fe40000000008 */
[----:B--2---:R-:W-:-:S08]  /*0860*/  DADD R6, R6, R10 ;  /* 0x0000000006067229 */ /* 0x004fd0000000000a */
[----:B---3--:R-:W-:-:S08]  /*0870*/  DADD R12, R6, R12 ;  /* 0x00000000060c7229 */ /* 0x008fd0000000000c */
[----:B------:R-:W-:-:S14]  /*0880*/  DSETP.NEU.AND P0, PT, |R12|, +INF , PT ;  /* 0x7ff000000c00742a */ /* 0x000fdc0003f0d200 */
[----:B0-----:R-:W-:Y:S05]  /*0890*/  @!P0 BRA `(.L_x_22) ;  /* 0x0000000000648947 */ /* 0x001fea0003800000 */
[----:B------:R-:W-:Y:S01]  /*08a0*/  UMOV UR10, 0x6dc9c883 ;  /* 0x6dc9c883000a7882 */ /* 0x000fe20000000000 */
[----:B------:R-:W-:Y:S01]  /*08b0*/  UMOV UR11, 0x3fe45f30 ;  /* 0x3fe45f30000b7882 */ /* 0x000fe20000000000 */
[C---:B------:R-:W-:Y:S01]  /*08c0*/  DSETP.GE.AND P0, PT, |R12|.reuse, 2.14748364800000000000e+09, PT ;  /* 0x41e000000c00742a */ /* 0x040fe20003f06200 */
[----:B------:R-:W-:Y:S01]  /*08d0*/  BSSY.RECONVERGENT B1, `(.L_x_23) ;  /* 0x0000012000017945 */ /* 0x000fe20003800200 */
[----:B------:R-:W-:Y:S01]  /*08e0*/  DMUL R6, R12, UR10 ;  /* 0x0000000a0c067c28 */ /* 0x000fe20008000000 */
[----:B------:R-:W-:Y:S01]  /*08f0*/  UMOV UR10, 0x54442d18 ;  /* 0x54442d18000a7882 */ /* 0x000fe20000000000 */
[----:B------:R-:W-:-:S08]  /*0900*/  UMOV UR11, 0x3ff921fb ;  /* 0x3ff921fb000b7882 */ /* 0x000fd00000000000 */
        /* <DEDUP_REMOVED lines=13> */
[----:B------:R-:W-:-:S07]  /*09e0*/  IMAD.MOV.U32 R6, RZ, RZ, R10 ;  /* 0x000000ffff067224 */ /* 0x000fce00078e000a */
.L_x_24:
[----:B------:R-:W-:Y:S05]  /*09f0*/  BSYNC.RECONVERGENT B1 ;  /* 0x0000000000017941 */ /* 0x000fea0003800200 */
.L_x_23:
[----:B------:R-:W-:-:S04]  /*0a00*/  LOP3.LUT R6, R6, 0x1, RZ, 0xc0, !PT ;  /* 0x0000000106067812 */ /* 0x000fc800078ec0ff */
[----:B------:R-:W-:Y:S01]  /*0a10*/  ISETP.NE.U32.AND P0, PT, R6, 0x1, PT ;  /* 0x000000010600780c */ /* 0x000fe20003f05070 */
[----:B------:R-:W-:-:S12]  /*0a20*/  BRA `(.L_x_25) ;  /* 0x0000000000087947 */ /* 0x000fd80003800000 */
.L_x_22:
[----:B------:R-:W-:Y:S01]  /*0a30*/  DMUL R4, RZ, R12 ;  /* 0x0000000cff047228 */ /* 0x000fe20000000000 */
[----:B------:R-:W-:-:S13]  /*0a40*/  PLOP3.LUT P0, PT, PT, PT, PT, 0x80, 0x8 ;  /* 0x000000000008781c */ /* 0x000fda0003f0f070 */
.L_x_25:
[----:B------:R-:W-:Y:S05]  /*0a50*/  BSYNC.RECONVERGENT B0 ;  /* 0x0000000000007941 */ /* 0x000fea0003800200 */
.L_x_21:
[----:B------:R-:W-:Y:S01]  /*0a60*/  DMUL R6, R4, R4 ;  /* 0x0000000404067228 */ /* 0x000fe20000000000 */
[----:B------:R-:W-:Y:S01]  /*0a70*/  IMAD.MOV.U32 R10, RZ, RZ, 0x5b27ebb1 ;  /* 0x5b27ebb1ff0a7424 */ /* 0x000fe200078e00ff */
[----:B------:R-:W-:Y:S01]  /*0a80*/  UMOV UR10, 0x2799bcb9 ;  /* 0x2799bcb9000a7882 */ /* 0x000fe20000000000 */
[----:B------:R-:W-:Y:S01]  /*0a90*/  IMAD.MOV.U32 R11, RZ, RZ, 0x3ef9757c ;  /* 0x3ef9757cff0b7424 */ /* 0x000fe200078e00ff */
[----:B------:R-:W-:Y:S01]  /*0aa0*/  UMOV UR11, 0x3ee48dac ;  /* 0x3ee48dac000b7882 */ /* 0x000fe20000000000 */
[----:B------:R-:W-:Y:S04]  /*0ab0*/  BSSY.RECONVERGENT B0, `(.L_x_26) ;  /* 0x0000036000007945 */ /* 0x000fe80003800200 */
        /* <DEDUP_REMOVED lines=41> */
[----:B------:R-:W-:Y:S01]  /*0d50*/  DFMA R6, R22, R4, R4 ;  /* 0x000000041606722b */ /* 0x000fe20000000004 */
[----:B------:R-:W-:Y:S10]  /*0d60*/  @P0 BRA `(.L_x_27) ;  /* 0x0000000000280947 */ /* 0x000ff40003800000 */
[----:B------:R-:W0:Y:S01]  /*0d70*/  MUFU.RCP64H R13, R7 ;  /* 0x00000007000d7308 */ /* 0x000e220000001800 */
[----:B------:R-:W-:-:S06]  /*0d80*/  IMAD.MOV.U32 R12, RZ, RZ, RZ ;  /* 0x000000ffff0c7224 */ /* 0x000fcc00078e00ff */
[----:B0-----:R-:W-:-:S08]  /*0d90*/  DFMA R10, -R6, R12, 1 ;  /* 0x3ff00000060a742b */ /* 0x001fd0000000010c */
[----:B------:R-:W-:Y:S02]  /*0da0*/  DFMA R14, R10, R10, R10 ;  /* 0x0000000a0a0e722b */ /* 0x000fe4000000000a */
[----:B------:R-:W-:-:S06]  /*0db0*/  DADD R10, R6, -R4 ;  /* 0x00000000060a7229 */ /* 0x000fcc0000000804 */
[----:B------:R-:W-:Y:S02]  /*0dc0*/  DFMA R14, R12, R14, R12 ;  /* 0x0000000e0c0e722b */ /* 0x000fe4000000000c */
[----:B------:R-:W-:-:S06]  /*0dd0*/  DFMA R10, R22, R4, -R10 ;  /* 0x00000004160a722b */ /* 0x000fcc000000080a */
[----:B------:R-:W-:-:S08]  /*0de0*/  DFMA R4, R6, -R14, 1 ;  /* 0x3ff000000604742b */ /* 0x000fd0000000080e */
[----:B------:R-:W-:-:S08]  /*0df0*/  DFMA R4, R10, -R14, R4 ;  /* 0x8000000e0a04722b */ /* 0x000fd00000000004 */
[----:B------:R-:W-:-:S11]  /*0e00*/  DFMA R6, -R14, R4, -R14 ;  /* 0x000000040e06722b */ /* 0x000fd6000000090e */
.L_x_27:
[----:B------:R-:W-:Y:S05]  /*0e10*/  BSYNC.RECONVERGENT B0 ;  /* 0x0000000000007941 */ /* 0x000fea0003800200 */
.L_x_26:
[----:B------:R-:W-:Y:S01]  /*0e20*/  DADD R8, R8, R6 ;  /* 0x0000000008087229 */ /* 0x000fe20000000006 */
[----:B------:R-:W-:Y:S01]  /*0e30*/  VIADD R19, R19, 0x2 ;  /* 0x0000000213137836 */ /* 0x000fe20000000000 */
[----:B------:R-:W-:Y:S09]  /*0e40*/  BRA.U UP0, `(.L_x_28) ;  /* 0xfffffff100d47547 */ /* 0x000ff2000b83ffff */
.L_x_16:
[----:B------:R-:W0:Y:S02]  /*0e50*/  LDCU UR5, c[0x0][0x380] ;  /* 0x00007000ff0577ac */ /* 0x000e240008000800 */
[----:B0-----:R-:W-:-:S04]  /*0e60*/  ULOP3.LUT UR5, UR5, 0x1, URZ, 0xc0, !UPT ;  /* 0x0000000105057892 */ /* 0x001fc8000f8ec0ff */
[----:B------:R-:W-:-:S09]  /*0e70*/  UISETP.NE.U32.AND UP0, UPT, UR5, 0x1, UPT ;  /* 0x000000010500788c */ /* 0x000fd2000bf05070 */
[----:B------:R-:W-:Y:S05]  /*0e80*/  BRA.U UP0, `(.L_x_15) ;  /* 0x0000000500a87547 */ /* 0x000fea000b800000 */
[----:B------:R-:W0:Y:S01]  /*0e90*/  LDC.64 R2, c[0x0][0x388] ;  /* 0x0000e200ff027b82 */ /* 0x000e220000000a00 */
[----:B------:R-:W-:-:S04]  /*0ea0*/  VIADD R5, R16, UR4 ;  /* 0x0000000410057c36 */ /* 0x000fc80008000000 */
[----:B0-----:R-:W-:-:S05]  /*0eb0*/  IMAD.WIDE.U32 R2, R5, 0x18, R2 ;  /* 0x0000001805027825 */ /* 0x001fca00078e0002 */
[----:B------:R-:W2:Y:S04]  /*0ec0*/  LDG.E.64 R4, desc[UR8][R2.64] ;  /* 0x0000000802047981 */ /* 0x000ea8000c1e1b00 */
[----:B------:R-:W2:Y:S04]  /*0ed0*/  LDG.E.64 R6, desc[UR8][R2.64+0x8] ;  /* 0x0000080802067981 */ /* 0x000ea8000c1e1b00 */
[----:B------:R-:W3:Y:S01]  /*0ee0*/  LDG.E.64 R10, desc[UR8][R2.64+0x10] ;  /* 0x00001008020a7981 */ /* 0x000ee2000c1e1b00 */
[----:B------:R-:W0:Y:S01]  /*0ef0*/  S2UR UR6, SR_CgaCtaId ;  /* 0x00000000000679c3 */ /* 0x000e220000008800 */
[----:B------:R-:W-:Y:S01]  /*0f00*/  UMOV UR5, 0x400 ;  /* 0x0000040000057882 */ /* 0x000fe20000000000 */
[----:B------:R-:W-:Y:S01]  /*0f10*/  BSSY.RECONVERGENT B0, `(.L_x_29) ;  /* 0x0000024000007945 */ /* 0x000fe20003800200 */
[----:B0-----:R-:W-:-:S09]  /*0f20*/  ULEA UR5, UR6, UR5, 0x18 ;  /* 0x0000000506057291 */ /* 0x001fd2000f8ec0ff */
[----:B------:R0:W-:Y:S01]  /*0f30*/  STS.64 [UR5], R2 ;  /* 0x00000002ff007988 */ /* 0x0001e20008000a05 */
        /* <DEDUP_REMOVED lines=27> */
.L_x_32:
[----:B------:R-:W-:Y:S05]  /*10f0*/  BSYNC.RECONVERGENT B1 ;  /* 0x0000000000017941 */ /* 0x000fea0003800200 */
.L_x_31:
[----:B------:R-:W-:-:S04]  /*1100*/  LOP3.LUT R0, R0, 0x1, RZ, 0xc0, !PT ;  /* 0x0000000100007812 */ /* 0x000fc800078ec0ff */
[----:B------:R-:W-:Y:S01]  /*1110*/  ISETP.NE.U32.AND P0, PT, R0, 0x1, PT ;  /* 0x000000010000780c */ /* 0x000fe20003f05070 */
[----:B------:R-:W-:-:S12]  /*1120*/  BRA `(.L_x_33) ;  /* 0x0000000000087947 */ /* 0x000fd80003800000 */
.L_x_30:
[----:B------:R-:W-:Y:S01]  /*1130*/  DMUL R2, RZ, R16 ;  /* 0x00000010ff027228 */ /* 0x000fe20000000000 */
[----:B------:R-:W-:-:S13]  /*1140*/  PLOP3.LUT P0, PT, PT, PT, PT, 0x80, 0x8 ;  /* 0x000000000008781c */ /* 0x000fda0003f0f070 */
.L_x_33:
[----:B------:R-:W-:Y:S05]  /*1150*/  BSYNC.RECONVERGENT B0 ;  /* 0x0000000000007941 */ /* 0x000fea0003800200 */
.L_x_29:
        /* <DEDUP_REMOVED lines=59> */
.L_x_35:
[----:B------:R-:W-:Y:S05]  /*1510*/  BSYNC.RECONVERGENT B0 ;  /* 0x0000000000007941 */ /* 0x000fea0003800200 */
.L_x_34:
[----:B------:R-:W-:-:S11]  /*1520*/  DADD R8, R8, R4 ;  /* 0x0000000008087229 */ /* 0x000fd60000000004 */
.L_x_15:
[----:B------:R-:W0:Y:S01]  /*1530*/  LDC.64 R2, c[0x0][0x390] ;  /* 0x0000e400ff027b82 */ /* 0x000e220000000a00 */
[----:B------:R-:W1:Y:S02]  /*1540*/  LDCU UR5, c[0x0][0x380] ;  /* 0x00007000ff0577ac */ /* 0x000e640008000800 */
[----:B-1----:R-:W-:-:S04]  /*1550*/  IMAD R21, R18, UR5, R21 ;  /* 0x0000000512157c24 */ /* 0x002fc8000f8e0215 */
[----:B0-----:R-:W-:-:S05]  /*1560*/  IMAD.WIDE.U32 R2, R21, 0x8, R2 ;  /* 0x0000000815027825 */ /* 0x001fca00078e0002 */
[----:B------:R-:W-:Y:S01]  /*1570*/  STG.E.64 desc[UR8][R2.64], R8 ;  /* 0x0000000802007986 */ /* 0x000fe2000c101b08 */
[----:B------:R-:W-:Y:S05]  /*1580*/  EXIT ;  /* 0x000000000000794d */ /* 0x000fea0003800000 */
        .type           $_Z23calculate_sum_of_tan_yzjP7Point3DPd$__internal_trig_reduction_slowpathd,@function
        .size           $_Z23calculate_sum_of_tan_yzjP7Point3DPd$__internal_trig_reduction_slowpathd,(.L_x_123 - $_Z23calculate_sum_of_tan_yzjP7Point3DPd$__internal_trig_reduction_slowpathd)
$_Z23calculate_sum_of_tan_yzjP7Point3DPd$__internal_trig_reduction_slowpathd:
[----:B------:R-:W-:Y:S01]  /*1590*/  SHF.R.U32.HI R14, RZ, 0x14, R17 ;  /* 0x00000014ff0e7819 */ /* 0x000fe20000011611 */
[----:B------:R-:W-:Y:S02]  /*15a0*/  IMAD.MOV.U32 R0, RZ, RZ, R12 ;  /* 0x000000ffff007224 */ /* 0x000fe400078e000c */
[----:B------:R-:W-:Y:S01]  /*15b0*/  IMAD.MOV.U32 R4, RZ, RZ, RZ ;  /* 0x000000ffff047224 */ /* 0x000fe200078e00ff */
[----:B------:R-:W-:-:S04]  /*15c0*/  LOP3.LUT R5, R14, 0x7ff, RZ, 0xc0, !PT ;  /* 0x000007ff0e057812 */ /* 0x000fc800078ec0ff */
[----:B------:R-:W-:-:S13]  /*15d0*/  ISETP.NE.AND P0, PT, R5, 0x7ff, PT ;  /* 0x000007ff0500780c */ /* 0x000fda0003f05270 */
[----:B------:R-:W-:Y:S05]  /*15e0*/  @!P0 BRA `(.L_x_36) ;  /* 0x0000000800488947 */ /* 0x000fea0003800000 */
[----:B------:R-:W-:Y:S01]  /*15f0*/  VIADD R4, R5, 0xfffffc00 ;  /* 0xfffffc0005047836 */ /* 0x000fe20000000000 */
[----:B------:R-:W-:Y:S01]  /*1600*/  BSSY.RECONVERGENT B2, `(.L_x_37) ;  /* 0x000002f000027945 */ /* 0x000fe20003800200 */
[----:B------:R-:W-:-:S03]  /*1610*/  CS2R R10, SRZ ;  /* 0x00000000000a7805 */ /* 0x000fc6000001ff00 */
[----:B------:R-:W-:Y:S02]  /*1620*/  SHF.R.U32.HI R15, RZ, 0x6, R4 ;  /* 0x00000006ff0f7819 */ /* 0x000fe40000011604 */
[----:B------:R-:W-:Y:S02]  /*1630*/  ISETP.GE.U32.AND P0, PT, R4, 0x80, PT ;  /* 0x000000800400780c */ /* 0x000fe40003f06070 */
[C---:B------:R-:W-:Y:S02]  /*1640*/  IADD3 R12, PT, PT, -R15.reuse, 0x13, RZ ;  /* 0x000000130f0c7810 */ /* 0x040fe40007ffe1ff */
[----:B------:R-:W-:Y:S02]  /*1650*/  IADD3 R6, PT, PT, -R15, 0xf, RZ ;  /* 0x0000000f0f067810 */ /* 0x000fe40007ffe1ff */
[----:B------:R-:W-:-:S04]  /*1660*/  SEL R12, R12, 0x12, P0 ;  /* 0x000000120c0c7807 */ /* 0x000fc80000000000 */
[----:B------:R-:W-:-:S13]  /*1670*/  ISETP.GE.AND P0, PT, R6, R12, PT ;  /* 0x0000000c0600720c */ /* 0x000fda0003f06270 */
[----:B------:R-:W-:Y:S05]  /*1680*/  @P0 BRA `(.L_x_38) ;  /* 0x0000000000980947 */ /* 0x000fea0003800000 */
[----:B------:R-:W0:Y:S01]  /*1690*/  LDC.64 R4, c[0x0][0x358] ;  /* 0x0000d600ff047b82 */ /* 0x000e220000000a00 */
[C---:B------:R-:W-:Y:S01]  /*16a0*/  SHF.L.U64.HI R25, R0.reuse, 0xb, R17 ;  /* 0x0000000b00197819 */ /* 0x040fe20000010211 */
[----:B------:R-:W-:Y:S01]  /*16b0*/  BSSY.RECONVERGENT B3, `(.L_x_39) ;  /* 0x0000022000037945 */ /* 0x000fe20003800200 */
[----:B------:R-:W-:Y:S01]  /*16c0*/  IMAD.SHL.U32 R13, R0, 0x800, RZ ;  /* 0x00000800000d7824 */ /* 0x000fe200078e00ff */
[----:B------:R-:W-:Y:S01]  /*16d0*/  IADD3 R22, PT, PT, RZ, -R15, -R12 ;  /* 0x8000000fff167210 */ /* 0x000fe20007ffe80c */
[----:B------:R-:W-:Y:S01]  /*16e0*/  IMAD.MOV.U32 R0, RZ, RZ, R6 ;  /* 0x000000ffff007224 */ /* 0x000fe200078e0006 */
[----:B------:R-:W-:Y:S01]  /*16f0*/  CS2R R10, SRZ ;  /* 0x00000000000a7805 */ /* 0x000fe2000001ff00 */
[----:B------:R-:W-:Y:S01]  /*1700*/  IMAD.MOV.U32 R23, RZ, RZ, RZ ;  /* 0x000000ffff177224 */ /* 0x000fe200078e00ff */
[----:B------:R-:W-:-:S07]  /*1710*/  LOP3.LUT R25, R25, 0x80000000, RZ, 0xfc, !PT ;  /* 0x8000000019197812 */ /* 0x000fce00078efcff */
.L_x_40:
[----:B------:R-:W1:Y:S01]  /*1720*/  LDC.64 R6, c[0x4][RZ] ;  /* 0x01000000ff067b82 */ /* 0x000e620000000a00 */
[----:B0-----:R-:W-:Y:S02]  /*1730*/  R2UR UR10, R4 ;  /* 0x00000000040a72ca */ /* 0x001fe400000e0000 */
[----:B------:R-:W-:Y:S01]  /*1740*/  R2UR UR11, R5 ;  /* 0x00000000050b72ca */ /* 0x000fe200000e0000 */
[----:B-1----:R-:W-:-:S12]  /*1750*/  IMAD.WIDE R6, R0, 0x8, R6 ;  /* 0x0000000800067825 */ /* 0x002fd800078e0206 */
[----:B------:R-:W2:Y:S01]  /*1760*/  LDG.E.64.CONSTANT R6, desc[UR10][R6.64] ;  /* 0x0000000a06067981 */ /* 0x000ea2000c1e9b00 */
[----:B------:R-:W-:Y:S02]  /*1770*/  VIADD R22, R22, 0x1 ;  /* 0x0000000116167836 */ /* 0x000fe40000000000 */
[----:B------:R-:W-:Y:S02]  /*1780*/  VIADD R0, R0, 0x1 ;  /* 0x0000000100007836 */ /* 0x000fe40000000000 */
[----:B--2---:R-:W-:-:S04]  /*1790*/  IMAD.WIDE.U32 R10, P2, R6, R13, R10 ;  /* 0x0000000d060a7225 */ /* 0x004fc8000784000a */
[C---:B------:R-:W-:Y:S02]  /*17a0*/  IMAD R27, R6.reuse, R25, RZ ;  /* 0x00000019061b7224 */ /* 0x040fe400078e02ff */
[----:B------:R-:W-:Y:S02]  /*17b0*/  IMAD R24, R7, R13, RZ ;  /* 0x0000000d07187224 */ /* 0x000fe400078e02ff */
[----:B------:R-:W-:Y:S01]  /*17c0*/  IMAD.HI.U32 R29, R6, R25, RZ ;  /* 0x00000019061d7227 */ /* 0x000fe200078e00ff */
[----:B------:R-:W-:-:S03]  /*17d0*/  IADD3 R11, P0, PT, R27, R11, RZ ;  /* 0x0000000b1b0b7210 */ /* 0x000fc60007f1e0ff */
[----:B------:R-:W-:Y:S01]  /*17e0*/  IMAD.X R29, RZ, RZ, R29, P2 ;  /* 0x000000ffff1d7224 */ /* 0x000fe200010e061d */
[----:B------:R-:W-:Y:S01]  /*17f0*/  IADD3 R11, P1, PT, R24, R11, RZ ;  /* 0x0000000b180b7210 */ /* 0x000fe20007f3e0ff */
[----:B------:R-:W-:-:S04]  /*1800*/  IMAD.HI.U32 R24, R7, R13, RZ ;  /* 0x0000000d07187227 */ /* 0x000fc800078e00ff */
[----:B------:R-:W-:Y:S01]  /*1810*/  IMAD.HI.U32 R6, R7, R25, RZ ;  /* 0x0000001907067227 */ /* 0x000fe200078e00ff */
[----:B------:R-:W-:-:S03]  /*1820*/  IADD3.X R24, P0, PT, R24, R29, RZ, P0, !PT ;  /* 0x0000001d18187210 */ /* 0x000fc6000071e4ff */
[----:B------:R-:W-:Y:S02]  /*1830*/  IMAD R7, R7, R25, RZ ;  /* 0x0000001907077224 */ /* 0x000fe400078e02ff */
[----:B------:R-:W-:Y:S01]  /*1840*/  IMAD.X R6, RZ, RZ, R6, P0 ;  /* 0x000000ffff067224 */ /* 0x000fe200000e0606 */
[----:B------:R-:W-:Y:S01]  /*1850*/  ISETP.NE.AND P0, PT, R22, -0xf, PT ;  /* 0xfffffff11600780c */ /* 0x000fe20003f05270 */
[----:B------:R-:W-:Y:S01]  /*1860*/  IMAD R27, R23, 0x8, R1 ;  /* 0x00000008171b7824 */ /* 0x000fe200078e0201 */
[----:B------:R-:W-:Y:S01]  /*1870*/  IADD3.X R24, P1, PT, R7, R24, RZ, P1, !PT ;  /* 0x0000001807187210 */ /* 0x000fe20000f3e4ff */
[----:B------:R-:W-:-:S03]  /*1880*/  VIADD R23, R23, 0x1 ;  /* 0x0000000117177836 */ /* 0x000fc60000000000 */
[----:B------:R0:W-:Y:S02]  /*1890*/  STL.64 [R27], R10 ;  /* 0x0000000a1b007387 */ /* 0x0001e40000100a00 */
[----:B0-----:R-:W-:Y:S02]  /*18a0*/  IMAD.X R11, RZ, RZ, R6, P1 ;  /* 0x000000ffff0b7224 */ /* 0x001fe400008e0606 */
[----:B------:R-:W-:-:S03]  /*18b0*/  IMAD.MOV.U32 R10, RZ, RZ, R24 ;  /* 0x000000ffff0a7224 */ /* 0x000fc600078e0018 */
[----:B------:R-:W-:Y:S05]  /*18c0*/  @P0 BRA `(.L_x_40) ;  /* 0xfffffffc00940947 */ /* 0x000fea000383ffff */
[----:B------:R-:W-:Y:S05]  /*18d0*/  BSYNC.RECONVERGENT B3 ;  /* 0x0000000000037941 */ /* 0x000fea0003800200 */
.L_x_39:
[----:B------:R-:W-:-:S07]  /*18e0*/  IMAD.MOV.U32 R6, RZ, RZ, R12 ;  /* 0x000000ffff067224 */ /* 0x000fce00078e000c */
.L_x_38:
[----:B------:R-:W-:Y:S05]  /*18f0*/  BSYNC.RECONVERGENT B2 ;  /* 0x0000000000027941 */ /* 0x000fea0003800200 */
.L_x_37:
[----:B------:R-:W-:Y:S01]  /*1900*/  LOP3.LUT P0, R29, R14, 0x3f, RZ, 0xc0, !PT ;  /* 0x0000003f0e1d7812 */ /* 0x000fe2000780c0ff */
[----:B------:R-:W-:-:S04]  /*1910*/  IMAD.IADD R0, R15, 0x1, R6 ;  /* 0x000000010f007824 */ /* 0x000fc800078e0206 */
[----:B------:R-:W-:-:S05]  /*1920*/  IMAD.U32 R22, R0, 0x8, R1 ;  /* 0x0000000800167824 */ /* 0x000fca00078e0001 */
[----:B------:R0:W-:Y:S04]  /*1930*/  STL.64 [R22+-0x78], R10 ;  /* 0xffff880a16007387 */ /* 0x0001e80000100a00 */
[----:B------:R-:W2:Y:S04]  /*1940*/  @P0 LDL.64 R14, [R1+0x8] ;  /* 0x00000800010e0983 */ /* 0x000ea80000100a00 */
[----:B------:R-:W3:Y:S04]  /*1950*/  LDL.64 R6, [R1+0x10] ;  /* 0x0000100001067983 */ /* 0x000ee80000100a00 */
[----:B------:R-:W4:Y:S01]  /*1960*/  LDL.64 R4, [R1+0x18] ;  /* 0x0000180001047983 */ /* 0x000f220000100a00 */
[----:B------:R-:W-:Y:S01]  /*1970*/  @P0 LOP3.LUT R0, R29, 0x3f, RZ, 0x3c, !PT ;  /* 0x0000003f1d000812 */ /* 0x000fe200078e3cff */
[----:B------:R-:W-:Y:S01]  /*1980*/  BSSY.RECONVERGENT B2, `(.L_x_41) ;  /* 0x0000034000027945 */ /* 0x000fe20003800200 */
[----:B--2---:R-:W-:-:S02]  /*1990*/  @P0 SHF.R.U64 R13, R14, 0x1, R15 ;  /* 0x000000010e0d0819 */ /* 0x004fc4000000120f */
[----:B------:R-:W-:Y:S02]  /*19a0*/  @P0 SHF.R.U32.HI R15, RZ, 0x1, R15 ;  /* 0x00000001ff0f0819 */ /* 0x000fe4000001160f */
[CC--:B---3--:R-:W-:Y:S02]  /*19b0*/  @P0 SHF.L.U32 R23, R6.reuse, R29.reuse, RZ ;  /* 0x0000001d06170219 */ /* 0x0c8fe400000006ff */
[----:B0-----:R-:W-:Y:S02]  /*19c0*/  @P0 SHF.R.U64 R10, R13, R0, R15 ;  /* 0x000000000d0a0219 */ /* 0x001fe4000000120f */
[--C-:B------:R-:W-:Y:S02]  /*19d0*/  @P0 SHF.R.U32.HI R27, RZ, 0x1, R7.reuse ;  /* 0x00000001ff1b0819 */ /* 0x100fe40000011607 */
[C-C-:B------:R-:W-:Y:S02]  /*19e0*/  @P0 SHF.R.U64 R25, R6.reuse, 0x1, R7.reuse ;  /* 0x0000000106190819 */ /* 0x140fe40000001207 */
[----:B------:R-:W-:-:S02]  /*19f0*/  @P0 SHF.L.U64.HI R12, R6, R29, R7 ;  /* 0x0000001d060c0219 */ /* 0x000fc40000010207 */
[----:B------:R-:W-:Y:S02]  /*1a00*/  @P0 SHF.R.U32.HI R11, RZ, R0, R15 ;  /* 0x00000000ff0b0219 */ /* 0x000fe4000001160f */
[----:B------:R-:W-:Y:S02]  /*1a10*/  @P0 LOP3.LUT R6, R23, R10, RZ, 0xfc, !PT ;  /* 0x0000000a17060212 */ /* 0x000fe400078efcff */
[----:B----4-:R-:W-:Y:S02]  /*1a20*/  @P0 SHF.L.U32 R13, R4, R29, RZ ;  /* 0x0000001d040d0219 */ /* 0x010fe400000006ff */
[-CC-:B------:R-:W-:Y:S02]  /*1a30*/  @P0 SHF.R.U64 R14, R25, R0.reuse, R27.reuse ;  /* 0x00000000190e0219 */ /* 0x180fe4000000121b */
[----:B------:R-:W-:Y:S02]  /*1a40*/  @P0 LOP3.LUT R7, R12, R11, RZ, 0xfc, !PT ;  /* 0x0000000b0c070212 */ /* 0x000fe400078efcff */
[----:B------:R-:W-:Y:S01]  /*1a50*/  @P0 SHF.R.U32.HI R27, RZ, R0, R27 ;  /* 0x00000000ff1b0219 */ /* 0x000fe2000001161b */
[----:B------:R-:W-:Y:S01]  /*1a60*/  IMAD.SHL.U32 R0, R6, 0x4, RZ ;  /* 0x0000000406007824 */ /* 0x000fe200078e00ff */
[----:B------:R-:W-:-:S02]  /*1a70*/  @P0 SHF.L.U64.HI R10, R4, R29, R5 ;  /* 0x0000001d040a0219 */ /* 0x000fc40000010205 */
[----:B------:R-:W-:Y:S02]  /*1a80*/  @P0 LOP3.LUT R4, R13, R14, RZ, 0xfc, !PT ;  /* 0x0000000e0d040212 */ /* 0x000fe400078efcff */
[----:B------:R-:W-:Y:S02]  /*1a90*/  SHF.L.U64.HI R6, R6, 0x2, R7 ;  /* 0x0000000206067819 */ /* 0x000fe40000010207 */
[----:B------:R-:W-:Y:S02]  /*1aa0*/  @P0 LOP3.LUT R5, R10, R27, RZ, 0xfc, !PT ;  /* 0x0000001b0a050212 */ /* 0x000fe400078efcff */
[----:B------:R-:W-:Y:S02]  /*1ab0*/  SHF.L.W.U32.HI R7, R7, 0x2, R4 ;  /* 0x0000000207077819 */ /* 0x000fe40000010e04 */
[----:B------:R-:W-:Y:S02]  /*1ac0*/  IADD3 RZ, P0, PT, RZ, -R0, RZ ;  /* 0x80000000ffff7210 */ /* 0x000fe40007f1e0ff */
[----:B------:R-:W-:-:S02]  /*1ad0*/  LOP3.LUT R10, RZ, R6, RZ, 0x33, !PT ;  /* 0x00000006ff0a7212 */ /* 0x000fc400078e33ff */
[----:B------:R-:W-:Y:S02]  /*1ae0*/  SHF.L.W.U32.HI R4, R4, 0x2, R5 ;  /* 0x0000000204047819 */ /* 0x000fe40000010e05 */
[----:B------:R-:W-:Y:S02]  /*1af0*/  LOP3.LUT R12, RZ, R7, RZ, 0x33, !PT ;  /* 0x00000007ff0c7212 */ /* 0x000fe400078e33ff */
[----:B------:R-:W-:Y:S02]  /*1b00*/  IADD3.X R11, P0, PT, RZ, R10, RZ, P0, !PT ;  /* 0x0000000aff0b7210 */ /* 0x000fe4000071e4ff */
[----:B------:R-:W-:Y:S02]  /*1b10*/  LOP3.LUT R10, RZ, R4, RZ, 0x33, !PT ;  /* 0x00000004ff0a7212 */ /* 0x000fe400078e33ff */
[----:B------:R-:W-:Y:S02]  /*1b20*/  IADD3.X R12, P1, PT, RZ, R12, RZ, P0, !PT ;  /* 0x0000000cff0c7210 */ /* 0x000fe4000073e4ff */
[----:B------:R-:W-:-:S03]  /*1b30*/  ISETP.GT.U32.AND P2, PT, R7, -0x1, PT ;  /* 0xffffffff0700780c */ /* 0x000fc60003f44070 */
[----:B------:R-:W-:Y:S01]  /*1b40*/  IMAD.X R13, RZ, RZ, R10, P1 ;  /* 0x000000ffff0d7224 */ /* 0x000fe200008e060a */
[----:B------:R-:W-:-:S04]  /*1b50*/  ISETP.GT.AND.EX P0, PT, R4, -0x1, PT, P2 ;  /* 0xffffffff0400780c */ /* 0x000fc80003f04320 */
[----:B------:R-:W-:Y:S02]  /*1b60*/  SEL R13, R4, R13, P0 ;  /* 0x0000000d040d7207 */ /* 0x000fe40000000000 */
[----:B------:R-:W-:Y:S02]  /*1b70*/  SEL R14, R7, R12, P0 ;  /* 0x0000000c070e7207 */ /* 0x000fe40000000000 */
[----:B------:R-:W-:Y:S02]  /*1b80*/  ISETP.NE.U32.AND P1, PT, R13, RZ, PT ;  /* 0x000000ff0d00720c */ /* 0x000fe40003f25070 */
[----:B------:R-:W-:Y:S02]  /*1b90*/  SEL R15, R6, R11, P0 ;  /* 0x0000000b060f7207 */ /* 0x000fe40000000000 */
[----:B------:R-:W-:Y:S01]  /*1ba0*/  SEL R7, R14, R13, !P1 ;  /* 0x0000000d0e077207 */ /* 0x000fe20004800000 */
[----:B------:R-:W-:-:S05]  /*1bb0*/  @!P0 IMAD.MOV R0, RZ, RZ, -R0 ;  /* 0x000000ffff008224 */ /* 0x000fca00078e0a00 */
[----:B------:R-:W0:Y:S02]  /*1bc0*/  FLO.U32 R7, R7 ;  /* 0x0000000700077300 */ /* 0x000e2400000e0000 */
[C---:B0-----:R-:W-:Y:S02]  /*1bd0*/  IADD3 R10, PT, PT, -R7.reuse, 0x1f, RZ ;  /* 0x0000001f070a7810 */ /* 0x041fe40007ffe1ff */
[----:B------:R-:W-:-:S03]  /*1be0*/  IADD3 R12, PT, PT, -R7, 0x3f, RZ ;  /* 0x0000003f070c7810 */ /* 0x000fc60007ffe1ff */
[----:B------:R-:W-:-:S05]  /*1bf0*/  @P1 IMAD.MOV R12, RZ, RZ, R10 ;  /* 0x000000ffff0c1224 */ /* 0x000fca00078e020a */
[----:B------:R-:W-:-:S13]  /*1c00*/  ISETP.NE.AND P1, PT, R12, RZ, PT ;  /* 0x000000ff0c00720c */ /* 0x000fda0003f25270 */
[----:B------:R-:W-:Y:S05]  /*1c10*/  @!P1 BRA `(.L_x_42) ;  /* 0x0000000000289947 */ /* 0x000fea0003800000 */
[----:B------:R-:W-:Y:S02]  /*1c20*/  LOP3.LUT R7, R12, 0x3f, RZ, 0xc0, !PT ;  /* 0x0000003f0c077812 */ /* 0x000fe400078ec0ff */
[--C-:B------:R-:W-:Y:S02]  /*1c30*/  SHF.R.U64 R11, R0, 0x1, R15.reuse ;  /* 0x00000001000b7819 */ /* 0x100fe4000000120f */
[----:B------:R-:W-:Y:S02]  /*1c40*/  SHF.R.U32.HI R15, RZ, 0x1, R15 ;  /* 0x00000001ff0f7819 */ /* 0x000fe4000001160f */
[----:B------:R-:W-:Y:S02]  /*1c50*/  LOP3.LUT R0, R12, 0x3f, RZ, 0xc, !PT ;  /* 0x0000003f0c007812 */ /* 0x000fe400078e0cff */
[CC--:B------:R-:W-:Y:S02]  /*1c60*/  SHF.L.U64.HI R13, R14.reuse, R7.reuse, R13 ;  /* 0x000000070e0d7219 */ /* 0x0c0fe4000001020d */
[----:B------:R-:W-:-:S02]  /*1c70*/  SHF.L.U32 R7, R14, R7, RZ ;  /* 0x000000070e077219 */ /* 0x000fc400000006ff */
[-CC-:B------:R-:W-:Y:S02]  /*1c80*/  SHF.R.U64 R14, R11, R0.reuse, R15.reuse ;  /* 0x000000000b0e7219 */ /* 0x180fe4000000120f */
[----:B------:R-:W-:Y:S02]  /*1c90*/  SHF.R.U32.HI R0, RZ, R0, R15 ;  /* 0x00000000ff007219 */ /* 0x000fe4000001160f */
[----:B------:R-:W-:Y:S02]  /*1ca0*/  LOP3.LUT R14, R7, R14, RZ, 0xfc, !PT ;  /* 0x0000000e070e7212 */ /* 0x000fe400078efcff */
[----:B------:R-:W-:-:S07]  /*1cb0*/  LOP3.LUT R13, R13, R0, RZ, 0xfc, !PT ;  /* 0x000000000d0d7212 */ /* 0x000fce00078efcff */
.L_x_42:
[----:B------:R-:W-:Y:S05]  /*1cc0*/  BSYNC.RECONVERGENT B2 ;  /* 0x0000000000027941 */ /* 0x000fea0003800200 */
.L_x_41:
[----:B------:R-:W-:-:S04]  /*1cd0*/  IMAD.WIDE.U32 R10, R14, 0x2168c235, RZ ;  /* 0x2168c2350e0a7825 */ /* 0x000fc800078e00ff */
[----:B------:R-:W-:Y:S01]  /*1ce0*/  IMAD.MOV.U32 R6, RZ, RZ, R11 ;  /* 0x000000ffff067224 */ /* 0x000fe200078e000b */
[----:B------:R-:W-:Y:S01]  /*1cf0*/  IADD3 RZ, P1, PT, R10, R10, RZ ;  /* 0x0000000a0aff7210 */ /* 0x000fe20007f3e0ff */
[----:B------:R-:W-:Y:S02]  /*1d00*/  IMAD.MOV.U32 R7, RZ, RZ, RZ ;  /* 0x000000ffff077224 */ /* 0x000fe400078e00ff */
[----:B------:R-:W-:-:S04]  /*1d10*/  IMAD.HI.U32 R0, R13, -0x36f0255e, RZ ;  /* 0xc90fdaa20d007827 */ /* 0x000fc800078e00ff */
[----:B------:R-:W-:-:S04]  /*1d20*/  IMAD.WIDE.U32 R6, R14, -0x36f0255e, R6 ;  /* 0xc90fdaa20e067825 */ /* 0x000fc800078e0006 */
[----:B------:R-:W-:-:S04]  /*1d30*/  IMAD.WIDE.U32 R6, P2, R13, 0x2168c235, R6 ;  /* 0x2168c2350d067825 */ /* 0x000fc80007840006 */
[----:B------:R-:W-:Y:S01]  /*1d40*/  IMAD R13, R13, -0x36f0255e, RZ ;  /* 0xc90fdaa20d0d7824 */ /* 0x000fe200078e02ff */
[----:B------:R-:W-:Y:S01]  /*1d50*/  IADD3.X RZ, P1, PT, R6, R6, RZ, P1, !PT ;  /* 0x0000000606ff7210 */ /* 0x000fe20000f3e4ff */
[----:B------:R-:W-:-:S03]  /*1d60*/  IMAD.X R0, RZ, RZ, R0, P2 ;  /* 0x000000ffff007224 */ /* 0x000fc600010e0600 */
[----:B------:R-:W-:-:S04]  /*1d70*/  IADD3 R7, P2, PT, R13, R7, RZ ;  /* 0x000000070d077210 */ /* 0x000fc80007f5e0ff */
[C---:B------:R-:W-:Y:S01]  /*1d80*/  ISETP.GT.U32.AND P3, PT, R7.reuse, RZ, PT ;  /* 0x000000ff0700720c */ /* 0x040fe20003f64070 */
[----:B------:R-:W-:Y:S01]  /*1d90*/  IMAD.X R0, RZ, RZ, R0, P2 ;  /* 0x000000ffff007224 */ /* 0x000fe200010e0600 */
[----:B------:R-:W-:-:S04]  /*1da0*/  IADD3.X R6, P2, PT, R7, R7, RZ, P1, !PT ;  /* 0x0000000707067210 */ /* 0x000fc80000f5e4ff */
[C---:B------:R-:W-:Y:S01]  /*1db0*/  ISETP.GT.AND.EX P1, PT, R0.reuse, RZ, PT, P3 ;  /* 0x000000ff0000720c */ /* 0x040fe20003f24330 */
[----:B------:R-:W-:-:S03]  /*1dc0*/  IMAD.X R11, R0, 0x1, R0, P2 ;  /* 0x00000001000b7824 */ /* 0x000fc600010e0600 */
[----:B------:R-:W-:Y:S02]  /*1dd0*/  SEL R6, R6, R7, P1 ;  /* 0x0000000706067207 */ /* 0x000fe40000800000 */
[----:B------:R-:W-:Y:S02]  /*1de0*/  SEL R7, R11, R0, P1 ;  /* 0x000000000b077207 */ /* 0x000fe40000800000 */
[----:B------:R-:W-:Y:S02]  /*1df0*/  IADD3 R0, P2, PT, R6, 0x1, RZ ;  /* 0x0000000106007810 */ /* 0x000fe40007f5e0ff */
[----:B------:R-:W-:Y:S02]  /*1e00*/  SEL R11, RZ, 0xffffffff, !P1 ;  /* 0xffffffffff0b7807 */ /* 0x000fe40004800000 */
[----:B------:R-:W-:Y:S01]  /*1e10*/  LOP3.LUT P1, R17, R17, 0x80000000, RZ, 0xc0, !PT ;  /* 0x8000000011117812 */ /* 0x000fe2000782c0ff */
[----:B------:R-:W-:Y:S02]  /*1e20*/  IMAD.X R7, RZ, RZ, R7, P2 ;  /* 0x000000ffff077224 */ /* 0x000fe400010e0607 */
[----:B------:R-:W-:Y:S01]  /*1e30*/  IMAD.IADD R6, R11, 0x1, -R12 ;  /* 0x000000010b067824 */ /* 0x000fe200078e0a0c */
[----:B------:R-:W-:-:S02]  /*1e40*/  SHF.R.U32.HI R11, RZ, 0x1e, R5 ;  /* 0x0000001eff0b7819 */ /* 0x000fc40000011605 */
[----:B------:R-:W-:Y:S01]  /*1e50*/  SHF.R.U64 R0, R0, 0xa, R7 ;  /* 0x0000000a00007819 */ /* 0x000fe20000001207 */
[----:B------:R-:W-:Y:S01]  /*1e60*/  IMAD.SHL.U32 R6, R6, 0x100000, RZ ;  /* 0x0010000006067824 */ /* 0x000fe200078e00ff */
[----:B------:R-:W-:Y:S02]  /*1e70*/  LEA.HI R4, R4, R11, RZ, 0x1 ;  /* 0x0000000b04047211 */ /* 0x000fe400078f08ff */
[----:B------:R-:W-:Y:S02]  /*1e80*/  IADD3 R0, P2, PT, R0, 0x1, RZ ;  /* 0x0000000100007810 */ /* 0x000fe40007f5e0ff */
[----:B------:R-:W-:Y:S01]  /*1e90*/  @!P0 LOP3.LUT R17, R17, 0x80000000, RZ, 0x3c, !PT ;  /* 0x8000000011118812 */ /* 0x000fe200078e3cff */
[----:B------:R-:W-:Y:S01]  /*1ea0*/  @P1 IMAD.MOV R4, RZ, RZ, -R4 ;  /* 0x000000ffff041224 */ /* 0x000fe200078e0a04 */
[----:B------:R-:W-:-:S04]  /*1eb0*/  LEA.HI.X R7, R7, RZ, RZ, 0x16, P2 ;  /* 0x000000ff07077211 */ /* 0x000fc800010fb4ff */
[--C-:B------:R-:W-:Y:S02]  /*1ec0*/  SHF.R.U64 R0, R0, 0x1, R7.reuse ;  /* 0x0000000100007819 */ /* 0x100fe40000001207 */
[----:B------:R-:W-:Y:S02]  /*1ed0*/  SHF.R.U32.HI R5, RZ, 0x1, R7 ;  /* 0x00000001ff057819 */ /* 0x000fe40000011607 */
[----:B------:R-:W-:-:S04]  /*1ee0*/  IADD3 R0, P2, P3, RZ, RZ, R0 ;  /* 0x000000ffff007210 */ /* 0x000fc80007b5e000 */
[----:B------:R-:W-:-:S04]  /*1ef0*/  IADD3.X R6, PT, PT, R6, 0x3fe00000, R5, P2, P3 ;  /* 0x3fe0000006067810 */ /* 0x000fc800017e6405 */
[----:B------:R-:W-:-:S07]  /*1f00*/  LOP3.LUT R17, R6, R17, RZ, 0xfc, !PT ;  /* 0x0000001106117212 */ /* 0x000fce00078efcff */
.L_x_36:
[----:B------:R-:W-:Y:S02]  /*1f10*/  IMAD.MOV.U32 R6, RZ, RZ, R20 ;  /* 0x000000ffff067224 */ /* 0x000fe400078e0014 */
[----:B------:R-:W-:Y:S02]  /*1f20*/  IMAD.MOV.U32 R7, RZ, RZ, 0x0 ;  /* 0x00000000ff077424 */ /* 0x000fe400078e00ff */
[----:B------:R-:W-:Y:S02]  /*1f30*/  IMAD.MOV.U32 R10, RZ, RZ, R4 ;  /* 0x000000ffff0a7224 */ /* 0x000fe400078e0004 */
[----:B------:R-:W-:Y:S02]  /*1f40*/  IMAD.MOV.U32 R4, RZ, RZ, R0 ;  /* 0x000000ffff047224 */ /* 0x000fe400078e0000 */
[----:B------:R-:W-:Y:S01]  /*1f50*/  IMAD.MOV.U32 R5, RZ, RZ, R17 ;  /* 0x000000ffff057224 */ /* 0x000fe200078e0011 */
[----:B------:R-:W-:Y:S06]  /*1f60*/  RET.REL.NODEC R6 `(_Z23calculate_sum_of_tan_yzjP7Point3DPd) ;  /* 0xffffffe006247950 */ /* 0x000fec0003c3ffff */
.L_x_43:
        /* <DEDUP_REMOVED lines=9> */
.L_x_123:


//--------------------- .text._Z23calculate_sum_of_tan_xzjP7Point3DPd --------------------------
	.section	.text._Z23calculate_sum_of_tan_xzjP7Point3DPd,"ax",@progbits
	.align	128
        .global         _Z23calculate_sum_of_tan_xzjP7Point3DPd
        .type           _Z23calculate_sum_of_tan_xzjP7Point3DPd,@function
        .size           _Z23calculate_sum_of_tan_xzjP7Point3DPd,(.L_x_124 - _Z23calculate_sum_of_tan_xzjP7Point3DPd)
        .other          _Z23calculate_sum_of_tan_xzjP7Point3DPd,@"STO_CUDA_ENTRY STV_DEFAULT"
_Z23calculate_sum_of_tan_xzjP7Point3DPd:
.text._Z23calculate_sum_of_tan_xzjP7Point3DPd:
[----:B------:R-:W0:Y:S01]  /*0000*/  LDC R1, c[0x0][0x37c] ;  /* 0x0000df00ff017b82 */ /* 0x000e220000000800 */
[----:B------:R-:W1:Y:S01]  /*0010*/  LDCU UR9, c[0x0][0x380] ;  /* 0x00007000ff0977ac */ /* 0x000e620008000800 */
[----:B------:R-:W2:Y:S06]  /*0020*/  S2R R3, SR_TID.Y ;  /* 0x0000000000037919 */ /* 0x000eac0000002200 */
[----:B------:R-:W3:Y:S01]  /*0030*/  S2UR UR4, SR_CTAID.X ;  /* 0x00000000000479c3 */ /* 0x000ee20000002500 */
[----:B0-----:R-:W-:Y:S01]  /*0040*/  VIADD R1, R1, 0xffffffd8 ;  /* 0xffffffd801017836 */ /* 0x001fe20000000000 */
[----:B------:R-:W3:Y:S01]  /*0050*/  LDCU UR5, c[0x0][0x360] ;  /* 0x00006c00ff0577ac */ /* 0x000ee20008000800 */
[----:B------:R-:W0:Y:S01]  /*0060*/  S2R R9, SR_TID.X ;  /* 0x0000000000097919 */ /* 0x000e220000002100 */
[----:B------:R-:W-:Y:S01]  /*0070*/  CS2R R18, SRZ ;  /* 0x0000000000127805 */ /* 0x000fe2000001ff00 */
[----:B------:R-:W4:Y:S03]  /*0080*/  LDCU.64 UR6, c[0x0][0x358] ;  /* 0x00006b00ff0677ac */ /* 0x000f260008000a00 */
[----:B------:R-:W2:Y:S08]  /*0090*/  S2UR UR8, SR_CTAID.Y ;  /* 0x00000000000879c3 */ /* 0x000eb00000002600 */
[----:B------:R-:W2:Y:S01]  /*00a0*/  LDC R2, c[0x0][0x364] ;  /* 0x0000d900ff027b82 */ /* 0x000ea20000000800 */
[----:B-1----:R-:W-:-:S05]  /*00b0*/  IMAD.U32 R10, RZ, RZ, UR9 ;  /* 0x00000009ff0a7e24 */ /* 0x002fca000f8e00ff */
[----:B------:R-:W-:Y:S01]  /*00c0*/  ISETP.NE.AND P0, PT, R10, RZ, PT ;  /* 0x000000ff0a00720c */ /* 0x000fe20003f05270 */
[----:B---3--:R-:W-:Y:S01]  /*00d0*/  UIMAD UR4, UR4, UR5, URZ ;  /* 0x00000005040472a4 */ /* 0x008fe2000f8e02ff */
[----:B--2---:R-:W-:-:S05]  /*00e0*/  IMAD R2, R2, UR8, R3 ;  /* 0x0000000802027c24 */ /* 0x004fca000f8e0203 */
[----:B0-----:R-:W-:-:S06]  /*00f0*/  VIADD R3, R9, UR4 ;  /* 0x0000000409037c36 */ /* 0x001fcc0008000000 */
[----:B----4-:R-:W-:Y:S05]  /*0100*/  @!P0 BRA `(.L_x_44) ;  /* 0x00000014002c8947 */ /* 0x010fea0003800000 */
[----:B------:R-:W-:Y:S01]  /*0110*/  ISETP.NE.AND P0, PT, R10, 0x1, PT ;  /* 0x000000010a00780c */ /* 0x000fe20003f05270 */
[----:B------:R-:W-:Y:S01]  /*0120*/  IMAD R4, R2, R10, RZ ;  /* 0x0000000a02047224 */ /* 0x000fe200078e02ff */
[----:B------:R-:W-:Y:S01]  /*0130*/  CS2R R18, SRZ ;  /* 0x0000000000127805 */ /* 0x000fe2000001ff00 */
[----:B------:R-:W-:-:S10]  /*0140*/  IMAD.MOV.U32 R5, RZ, RZ, RZ ;  /* 0x000000ffff057224 */ /* 0x000fd400078e00ff */
[----:B------:R-:W-:Y:S05]  /*0150*/  @!P0 BRA `(.L_x_45) ;  /* 0x0000000c00608947 */ /* 0x000fea0003800000 */
[----:B------:R-:W0:Y:S01]  /*0160*/  LDC R6, c[0x0][0x380] ;  /* 0x0000e000ff067b82 */ /* 0x000e220000000800 */
[-C--:B------:R-:W-:Y:S01]  /*0170*/  IMAD R5, R10, R10.reuse, RZ ;  /* 0x0000000a0a057224 */ /* 0x080fe200078e02ff */
[----:B------:R-:W-:Y:S01]  /*0180*/  CS2R R18, SRZ ;  /* 0x0000000000127805 */ /* 0x000fe2000001ff00 */
[----:B------:R-:W-:Y:S02]  /*0190*/  IMAD R0, R4, R10, R10 ;  /* 0x0000000a04007224 */ /* 0x000fe400078e020a */
[----:B------:R-:W-:Y:S01]  /*01a0*/  IMAD R9, R2, R5, R9 ;  /* 0x0000000502097224 */ /* 0x000fe200078e0209 */
[----:B------:R-:W-:Y:S01]  /*01b0*/  LOP3.LUT R5, R10, 0xfffffffe, RZ, 0xc0, !PT ;  /* 0xfffffffe0a057812 */ /* 0x000fe200078ec0ff */
[----:B------:R-:W-:Y:S01]  /*01c0*/  IMAD.IADD R7, R3, 0x1, R0 ;  /* 0x0000000103077824 */ /* 0x000fe200078e0200 */
[----:B------:R-:W1:Y:S01]  /*01d0*/  LDC.64 R12, c[0x0][0x388] ;  /* 0x0000e200ff0c7b82 */ /* 0x000e620000000a00 */
[----:B------:R-:W-:Y:S02]  /*01e0*/  VIADD R9, R9, UR4 ;  /* 0x0000000409097c36 */ /* 0x000fe40008000000 */
[----:B------:R-:W-:-:S07]  /*01f0*/  IMAD.MOV R8, RZ, RZ, -R5 ;  /* 0x000000ffff087224 */ /* 0x000fce00078e0a05 */
.L_x_57:
[----:B-1----:R-:W-:-:S05]  /*0200*/  IMAD.WIDE.U32 R10, R9, 0x18, R12 ;  /* 0x00000018090a7825 */ /* 0x002fca00078e000c */
[----:B------:R-:W2:Y:S04]  /*0210*/  LDG.E.64 R14, desc[UR6][R10.64] ;  /* 0x000000060a0e7981 */ /* 0x000ea8000c1e1b00 */
[----:B------:R-:W2:Y:S04]  /*0220*/  LDG.E.64 R16, desc[UR6][R10.64+0x8] ;  /* 0x000008060a107981 */ /* 0x000ea8000c1e1b00 */
[----:B------:R-:W3:Y:S01]  /*0230*/  LDG.E.64 R20, desc[UR6][R10.64+0x10] ;  /* 0x000010060a147981 */ /* 0x000ee2000c1e1b00 */
[----:B------:R-:W-:Y:S01]  /*0240*/  VIADD R8, R8, 0x2 ;  /* 0x0000000208087836 */ /* 0x000fe20000000000 */
[----:B------:R-:W-:Y:S04]  /*0250*/  BSSY.RECONVERGENT B0, `(.L_x_46) ;  /* 0x0000022000007945 */ /* 0x000fe80003800200 */
[----:B------:R-:W-:Y:S01]  /*0260*/  ISETP.NE.AND P2, PT, R8, RZ, PT ;  /* 0x000000ff0800720c */ /* 0x000fe20003f45270 */
        /* <DEDUP_REMOVED lines=12> */
[----:B------:R-:W-:-:S08]  /*0330*/  UMOV UR5, 0x3ff921fb ;  /* 0x3ff921fb00057882 */ /* 0x000fd00000000000 */
[----:B------:R-:W1:Y:S08]  /*0340*/  F2I.F64 R10, R10 ;  /* 0x0000000a000a7311 */ /* 0x000e700000301100 */
[----:B-1----:R-:W1:Y:S02]  /*0350*/  I2F.F64 R32, R10 ;  /* 0x0000000a00207312 */ /* 0x002e640000201c00 */
[----:B-1----:R-:W-:Y:S01]  /*0360*/  DFMA R14, R32, -UR4, R20 ;  /* 0x80000004200e7c2b */ /* 0x002fe20008000014 */
        /* <DEDUP_REMOVED lines=9> */
[----:B0-----:R-:W-:Y:S05]  /*0400*/  CALL.REL.NOINC `($_Z23calculate_sum_of_tan_xzjP7Point3DPd$__internal_trig_reduction_slowpathd) ;  /* 0x0000001000847944 */ /* 0x001fea0003c00000 */
[----:B------:R-:W-:Y:S02]  /*0410*/  IMAD.MOV.U32 R10, RZ, RZ, R14 ;  /* 0x000000ffff0a7224 */ /* 0x000fe400078e000e */
[----:B------:R-:W-:Y:S02]  /*0420*/  IMAD.MOV.U32 R32, RZ, RZ, R20 ;  /* 0x000000ffff207224 */ /* 0x000fe400078e0014 */
[----:B------:R-:W-:-:S07]  /*0430*/  IMAD.MOV.U32 R33, RZ, RZ, R21 ;  /* 0x000000ffff217224 */ /* 0x000fce00078e0015 */
.L_x_49:
[----:B------:R-:W-:Y:S05]  /*0440*/  BSYNC.RECONVERGENT B1 ;  /* 0x0000000000017941 */ /* 0x000fea0003800200 */
.L_x_48:
[----:B------:R-:W-:-:S04]  /*0450*/  LOP3.LUT R10, R10, 0x1, RZ, 0xc0, !PT ;  /* 0x000000010a0a7812 */ /* 0x000fc800078ec0ff */
[----:B------:R-:W-:-:S13]  /*0460*/  ISETP.NE.U32.AND P0, PT, R10, 0x1, PT ;  /* 0x000000010a00780c */ /* 0x000fda0003f05070 */
.L_x_47:
[----:B------:R-:W-:Y:S05]  /*0470*/  BSYNC.RECONVERGENT B0 ;  /* 0x0000000000007941 */ /* 0x000fea0003800200 */
.L_x_46:
        /* <DEDUP_REMOVED lines=50> */
[----:B------:R-:W1:Y:S01]  /*07a0*/  S2UR UR5, SR_CgaCtaId ;  /* 0x00000000000579c3 */ /* 0x000e620000008800 */
[----:B------:R-:W-:-:S06]  /*07b0*/  UMOV UR4, 0x400 ;  /* 0x0000040000047882 */ /* 0x000fcc0000000000 */
[----:B------:R-:W-:Y:S01]  /*07c0*/  DMUL R22, R22, R24 ;  /* 0x0000001816167228 */ /* 0x000fe20000000000 */
[----:B------:R-:W-:-:S07]  /*07d0*/  @!P0 IMAD.MOV.U32 R24, RZ, RZ, RZ ;  /* 0x000000ffff188224 */ /* 0x000fce00078e00ff */
[----:B------:R-:W-:-:S06]  /*07e0*/  DFMA R30, R22, R32, R32 ;  /* 0x00000020161e722b */ /* 0x000fcc0000000020 */
[----:B------:R-:W4:Y:S02]  /*07f0*/  @!P0 MUFU.RCP64H R25, R31 ;  /* 0x0000001f00198308 */ /* 0x000f240000001800 */
[----:B------:R-:W-:Y:S01]  /*0800*/  @!P0 DADD R28, R30, -R32 ;  /* 0x000000001e1c8229 */ /* 0x000fe20000000820 */
[----:B-1----:R-:W-:-:S07]  /*0810*/  ULEA UR4, UR5, UR4, 0x18 ;  /* 0x0000000405047291 */ /* 0x002fce000f8ec0ff */
[----:B------:R-:W-:Y:S02]  /*0820*/  @!P0 DFMA R28, R22, R32, -R28 ;  /* 0x00000020161c822b */ /* 0x000fe4000000081c */
[----:B------:R1:W-:Y:S01]  /*0830*/  STS.64 [UR4], R10 ;  /* 0x0000000aff007988 */ /* 0x0003e20008000a04 */
[----:B----4-:R-:W-:-:S08]  /*0840*/  @!P0 DFMA R26, -R30, R24, 1 ;  /* 0x3ff000001e1a842b */ /* 0x010fd00000000118 */
[----:B------:R-:W-:-:S08]  /*0850*/  @!P0 DFMA R26, R26, R26, R26 ;  /* 0x0000001a1a1a822b */ /* 0x000fd0000000001a */
[----:B------:R-:W-:-:S08]  /*0860*/  @!P0 DFMA R26, R24, R26, R24 ;  /* 0x0000001a181a822b */ /* 0x000fd00000000018 */
[----:B------:R-:W-:-:S08]  /*0870*/  @!P0 DFMA R22, R30, -R26, 1 ;  /* 0x3ff000001e16842b */ /* 0x000fd0000000081a */
[----:B------:R-:W-:-:S08]  /*0880*/  @!P0 DFMA R22, R28, -R26, R22 ;  /* 0x8000001a1c16822b */ /* 0x000fd00000000016 */
[----:B------:R-:W-:-:S08]  /*0890*/  @!P0 DFMA R30, -R26, R22, -R26 ;  /* 0x000000161a1e822b */ /* 0x000fd0000000091a */
[----:B------:R-:W-:Y:S02]  /*08a0*/  DADD R18, R30, R18 ;  /* 0x000000001e127229 */ /* 0x000fe40000000012 */
[----:B--2---:R-:W-:-:S08]  /*08b0*/  DADD R14, R20, R14 ;  /* 0x00000000140e7229 */ /* 0x004fd0000000000e */
[----:B---3--:R-:W-:-:S08]  /*08c0*/  DADD R16, R14, R16 ;  /* 0x000000000e107229 */ /* 0x008fd00000000010 */
[----:B------:R-:W-:-:S14]  /*08d0*/  DSETP.NEU.AND P0, PT, |R16|, +INF , PT ;  /* 0x7ff000001000742a */ /* 0x000fdc0003f0d200 */
[----:B-1----:R-:W-:Y:S05]  /*08e0*/  @!P0 BRA `(.L_x_51) ;  /* 0x00000000006c8947 */ /* 0x002fea0003800000 */
        /* <DEDUP_REMOVED lines=18> */
[----:B------:R-:W-:Y:S01]  /*0a10*/  MOV R0, 0xa40 ;  /* 0x00000a4000007802 */ /* 0x000fe20000000f00 */
[----:B------:R-:W-:-:S07]  /*0a20*/  IMAD.MOV.U32 R11, RZ, RZ, R17 ;  /* 0x000000ffff0b7224 */ /* 0x000fce00078e0011 */
[----:B0-----:R-:W-:Y:S05]  /*0a30*/  CALL.REL.NOINC `($_Z23calculate_sum_of_tan_xzjP7Point3DPd$__internal_trig_reduction_slowpathd) ;  /* 0x0000000800f87944 */ /* 0x001fea0003c00000 */
[----:B------:R-:W-:Y:S02]  /*0a40*/  IMAD.MOV.U32 R10, RZ, RZ, R20 ;  /* 0x000000ffff0a7224 */ /* 0x000fe400078e0014 */
[----:B------:R-:W-:-:S07]  /*0a50*/  IMAD.MOV.U32 R11, RZ, RZ, R21 ;  /* 0x000000ffff0b7224 */ /* 0x000fce00078e0015 */
.L_x_53:
[----:B------:R-:W-:Y:S05]  /*0a60*/  BSYNC.RECONVERGENT B1 ;  /* 0x0000000000017941 */ /* 0x000fea0003800200 */
.L_x_52:
[----:B------:R-:W-:-:S04]  /*0a70*/  LOP3.LUT R14, R14, 0x1, RZ, 0xc0, !PT ;  /* 0x000000010e0e7812 */ /* 0x000fc800078ec0ff */
[----:B------:R-:W-:Y:S01]  /*0a80*/  ISETP.NE.U32.AND P0, PT, R14, 0x1, PT ;  /* 0x000000010e00780c */ /* 0x000fe20003f05070 */
[----:B------:R-:W-:-:S12]  /*0a90*/  BRA `(.L_x_54) ;  /* 0x0000000000087947 */ /* 0x000fd80003800000 */
.L_x_51:
[----:B------:R-:W-:Y:S01]  /*0aa0*/  DMUL R10, RZ, R16 ;  /* 0x00000010ff0a7228 */ /* 0x000fe20000000000 */
[----:B------:R-:W-:-:S13]  /*0ab0*/  PLOP3.LUT P0, PT, PT, PT, PT, 0x80, 0x8 ;  /* 0x000000000008781c */ /* 0x000fda0003f0f070 */
.L_x_54:
[----:B------:R-:W-:Y:S05]  /*0ac0*/  BSYNC.RECONVERGENT B0 ;  /* 0x0000000000007941 */ /* 0x000fea0003800200 */
.L_x_50:
        /* <DEDUP_REMOVED lines=49> */
[----:B------:R-:W1:Y:S01]  /*0de0*/  MUFU.RCP64H R21, R15 ;  /* 0x0000000f00157308 */ /* 0x000e620000001800 */
[----:B------:R-:W-:-:S06]  /*0df0*/  IMAD.MOV.U32 R20, RZ, RZ, RZ ;  /* 0x000000ffff147224 */ /* 0x000fcc00078e00ff */
[----:B-1----:R-:W-:-:S08]  /*0e00*/  DFMA R16, -R14, R20, 1 ;  /* 0x3ff000000e10742b */ /* 0x002fd00000000114 */
[----:B------:R-:W-:Y:S02]  /*0e10*/  DFMA R22, R16, R16, R16 ;  /* 0x000000101016722b */ /* 0x000fe40000000010 */
[----:B------:R-:W-:-:S06]  /*0e20*/  DADD R16, R14, -R10 ;  /* 0x000000000e107229 */ /* 0x000fcc000000080a */
[----:B------:R-:W-:Y:S02]  /*0e30*/  DFMA R22, R20, R22, R20 ;  /* 0x000000161416722b */ /* 0x000fe40000000014 */
[----:B------:R-:W-:-:S06]  /*0e40*/  DFMA R16, R24, R10, -R16 ;  /* 0x0000000a1810722b */ /* 0x000fcc0000000810 */
[----:B------:R-:W-:-:S08]  /*0e50*/  DFMA R10, R14, -R22, 1 ;  /* 0x3ff000000e0a742b */ /* 0x000fd00000000816 */
[----:B------:R-:W-:-:S08]  /*0e60*/  DFMA R10, R16, -R22, R10 ;  /* 0x80000016100a722b */ /* 0x000fd0000000000a */
[----:B------:R-:W-:-:S11]  /*0e70*/  DFMA R14, -R22, R10, -R22 ;  /* 0x0000000a160e722b */ /* 0x000fd60000000916 */
.L_x_56:
[----:B------:R-:W-:Y:S05]  /*0e80*/  BSYNC.RECONVERGENT B0 ;  /* 0x0000000000007941 */ /* 0x000fea0003800200 */
.L_x_55:
[----:B0-----:R-:W-:Y:S01]  /*0e90*/  IMAD.MOV.U32 R10, RZ, RZ, R6 ;  /* 0x000000ffff0a7224 */ /* 0x001fe200078e0006 */
[----:B------:R-:W-:-:S03]  /*0ea0*/  DADD R18, R18, R14 ;  /* 0x0000000012127229 */ /* 0x000fc6000000000e */
[C---:B------:R-:W-:Y:S02]  /*0eb0*/  IMAD R7, R10.reuse, 0x2, R7 ;  /* 0x000000020a077824 */ /* 0x040fe400078e0207 */
[----:B------:R-:W-:Y:S01]  /*0ec0*/  IMAD R9, R10, 0x2, R9 ;  /* 0x000000020a097824 */ /* 0x000fe200078e0209 */
[----:B------:R-:W-:Y:S06]  /*0ed0*/  @P2 BRA `(.L_x_57) ;  /* 0xfffffff000c82947 */ /* 0x000fec000383ffff */
.L_x_45:
[----:B------:R-:W-:-:S04]  /*0ee0*/  LOP3.LUT R0, R10, 0x1, RZ, 0xc0, !PT ;  /* 0x000000010a007812 */ /* 0x000fc800078ec0ff */
[----:B------:R-:W-:-:S13]  /*0ef0*/  ISETP.NE.U32.AND P0, PT, R0, 0x1, PT ;  /* 0x000000010000780c */ /* 0x000fda0003f05070 */
[----:B------:R-:W-:Y:S05]  /*0f00*/  @P0 BRA `(.L_x_44) ;  /* 0x0000000400ac0947 */ /* 0x000fea0003800000 */
[----:B------:R-:W0:Y:S01]  /*0f10*/  LDC.64 R6, c[0x0][0x388] ;  /* 0x0000e200ff067b82 */ /* 0x000e220000000a00 */
[----:B------:R-:W-:-:S04]  /*0f20*/  IMAD.IADD R4, R4, 0x1, R5 ;  /* 0x0000000104047824 */ /* 0x000fc800078e0205 */
[----:B------:R-:W-:-:S04]  /*0f30*/  IMAD R5, R4, R10, R3 ;  /* 0x0000000a04057224 */ /* 0x000fc800078e0203 */
        /* <DEDUP_REMOVED lines=32> */
[----:B------:R-:W-:Y:S05]  /*1140*/  CALL.REL.NOINC `($_Z23calculate_sum_of_tan_xzjP7Point3DPd$__internal_trig_reduction_slowpathd) ;  /* 0x0000000400347944 */ /* 0x000fea0003c00000 */
[----:B------:R-:W-:Y:S02]  /*1150*/  IMAD.MOV.U32 R6, RZ, RZ, R14 ;  /* 0x000000ffff067224 */ /* 0x000fe400078e000e */
[----:B------:R-:W-:Y:S02]  /*1160*/  IMAD.MOV.U32 R4, RZ, RZ, R20 ;  /* 0x000000ffff047224 */ /* 0x000fe400078e0014 */
[----:B------:R-:W-:-:S07]  /*1170*/  IMAD.MOV.U32 R5, RZ, RZ, R21 ;  /* 0x000000ffff057224 */ /* 0x000fce00078e0015 */
.L_x_61:
[----:B------:R-:W-:Y:S05]  /*1180*/  BSYNC.RECONVERGENT B1 ;  /* 0x0000000000017941 */ /* 0x000fea0003800200 */
.L_x_60:
[----:B------:R-:W-:-:S04]  /*1190*/  LOP3.LUT R6, R6, 0x1, RZ, 0xc0, !PT ;  /* 0x0000000106067812 */ /* 0x000fc800078ec0ff */
[----:B------:R-:W-:Y:S01]  /*11a0*/  ISETP.NE.U32.AND P0, PT, R6, 0x1, PT ;  /* 0x000000010600780c */ /* 0x000fe20003f05070 */
[----:B------:R-:W-:-:S12]  /*11b0*/  BRA `(.L_x_62) ;  /* 0x0000000000087947 */ /* 0x000fd80003800000 */
.L_x_59:
[----:B------:R-:W-:Y:S01]  /*11c0*/  DMUL R4, RZ, R10 ;  /* 0x0000000aff047228 */ /* 0x000fe20000000000 */
[----:B------:R-:W-:-:S13]  /*11d0*/  PLOP3.LUT P0, PT, PT, PT, PT, 0x80, 0x8 ;  /* 0x000000000008781c */ /* 0x000fda0003f0f070 */
.L_x_62:
[----:B------:R-:W-:Y:S05]  /*11e0*/  BSYNC.RECONVERGENT B0 ;  /* 0x0000000000007941 */ /* 0x000fea0003800200 */
.L_x_58:
        /* <DEDUP_REMOVED lines=59> */
.L_x_64:
[----:B------:R-:W-:Y:S05]  /*15a0*/  BSYNC.RECONVERGENT B0 ;  /* 0x0000000000007941 */ /* 0x000fea0003800200 */
.L_x_63:
[----:B------:R-:W-:-:S11]  /*15b0*/  DADD R18, R18, R6 ;  /* 0x0000000012127229 */ /* 0x000fd60000000006 */
.L_x_44:
[----:B------:R-:W0:Y:S01]  /*15c0*/  LDC.64 R4, c[0x0][0x390] ;  /* 0x0000e400ff047b82 */ /* 0x000e220000000a00 */
[----:B------:R-:W1:Y:S02]  /*15d0*/  LDCU UR4, c[0x0][0x380] ;  /* 0x00007000ff0477ac */ /* 0x000e640008000800 */
[----:B-1----:R-:W-:-:S04]  /*15e0*/  IMAD R3, R2, UR4, R3 ;  /* 0x0000000402037c24 */ /* 0x002fc8000f8e0203 */
[----:B0-----:R-:W-:-:S05]  /*15f0*/  IMAD.WIDE.U32 R2, R3, 0x8, R4 ;  /* 0x0000000803027825 */ /* 0x001fca00078e0004 */
[----:B------:R-:W-:Y:S01]  /*1600*/  STG.E.64 desc[UR6][R2.64], R18 ;  /* 0x0000001202007986 */ /* 0x000fe2000c101b06 */
[----:B------:R-:W-:Y:S05]  /*1610*/  EXIT ;  /* 0x000000000000794d */ /* 0x000fea0003800000 */
        .type           $_Z23calculate_sum_of_tan_xzjP7Point3DPd$__internal_trig_reduction_slowpathd,@function
        .size           $_Z23calculate_sum_of_tan_xzjP7Point3DPd$__internal_trig_reduction_slowpathd,(.L_x_124 - $_Z23calculate_sum_of_tan_xzjP7Point3DPd$__internal_trig_reduction_slowpathd)
$_Z23calculate_sum_of_tan_xzjP7Point3DPd$__internal_trig_reduction_slowpathd:
[--C-:B------:R-:W-:Y:S01]  /*1620*/  SHF.R.U32.HI R10, RZ, 0x14, R11.reuse ;  /* 0x00000014ff0a7819 */ /* 0x100fe2000001160b */
        /* <DEDUP_REMOVED lines=20> */
[----:B------:R-:W-:Y:S01]  /*1770*/  IMAD.MOV.U32 R24, RZ, RZ, RZ ;  /* 0x000000ffff187224 */ /* 0x000fe200078e00ff */
[----:B------:R-:W-:Y:S02]  /*1780*/  CS2R R16, SRZ ;  /* 0x0000000000107805 */ /* 0x000fe4000001ff00 */
[----:B------:R-:W-:-:S07]  /*1790*/  LOP3.LUT R25, R25, 0x80000000, RZ, 0xfc, !PT ;  /* 0x8000000019197812 */ /* 0x000fce00078efcff */
.L_x_69:
        /* <DEDUP_REMOVED lines=8> */
[----:B------:R-:W-:Y:S02]  /*1820*/  IMAD R31, R20, R25, RZ ;  /* 0x00000019141f7224 */ /* 0x000fe400078e02ff */
[CC--:B------:R-:W-:Y:S02]  /*1830*/  IMAD R28, R21.reuse, R27.reuse, RZ ;  /* 0x0000001b151c7224 */ /* 0x0c0fe400078e02ff */
[----:B------:R-:W-:Y:S01]  /*1840*/  IMAD.HI.U32 R33, R21, R27, RZ ;  /* 0x0000001b15217227 */ /* 0x000fe200078e00ff */
[----:B------:R-:W-:-:S03]  /*1850*/  IADD3 R17, P0, PT, R31, R17, RZ ;  /* 0x000000111f117210 */ /* 0x000fc60007f1e0ff */
[----:B------:R-:W-:Y:S01]  /*1860*/  IMAD R31, R24, 0x8, R1 ;  /* 0x00000008181f7824 */ /* 0x000fe200078e0201 */
[----:B------:R-:W-:Y:S01]  /*1870*/  IADD3 R17, P1, PT, R28, R17, RZ ;  /* 0x000000111c117210 */ /* 0x000fe20007f3e0ff */
[----:B------:R-:W-:-:S04]  /*1880*/  IMAD.HI.U32 R28, R20, R25, RZ ;  /* 0x00000019141c7227 */ /* 0x000fc800078e00ff */
[----:B------:R-:W-:Y:S01]  /*1890*/  IMAD.X R20, RZ, RZ, R28, P3 ;  /* 0x000000ffff147224 */ /* 0x000fe200018e061c */
[----:B------:R0:W-:Y:S01]  /*18a0*/  STL.64 [R31], R16 ;  /* 0x000000101f007387 */ /* 0x0001e20000100a00 */
[----:B------:R-:W-:-:S03]  /*18b0*/  IMAD.HI.U32 R28, R21, R25, RZ ;  /* 0x00000019151c7227 */ /* 0x000fc600078e00ff */
[----:B------:R-:W-:Y:S01]  /*18c0*/  IADD3.X R20, P0, PT, R33, R20, RZ, P0, !PT ;  /* 0x0000001421147210 */ /* 0x000fe2000071e4ff */
[----:B------:R-:W-:Y:S02]  /*18d0*/  IMAD R21, R21, R25, RZ ;  /* 0x0000001915157224 */ /* 0x000fe400078e02ff */
[----:B------:R-:W-:-:S03]  /*18e0*/  VIADD R24, R24, 0x1 ;  /* 0x0000000118187836 */ /* 0x000fc60000000000 */
[----:B------:R-:W-:Y:S01]  /*18f0*/  IADD3.X R21, P1, PT, R21, R20, RZ, P1, !PT ;  /* 0x0000001415157210 */ /* 0x000fe20000f3e4ff */
[----:B------:R-:W-:Y:S01]  /*1900*/  IMAD.X R20, RZ, RZ, R28, P0 ;  /* 0x000000ffff147224 */ /* 0x000fe200000e061c */
[----:B------:R-:W-:-:S03]  /*1910*/  ISETP.NE.AND P0, PT, R26, -0xf, PT ;  /* 0xfffffff11a00780c */ /* 0x000fc60003f05270 */
[----:B------:R-:W-:Y:S02]  /*1920*/  IMAD.X R20, RZ, RZ, R20, P1 ;  /* 0x000000ffff147224 */ /* 0x000fe400008e0614 */
[----:B0-----:R-:W-:Y:S02]  /*1930*/  IMAD.MOV.U32 R16, RZ, RZ, R21 ;  /* 0x000000ffff107224 */ /* 0x001fe400078e0015 */
[----:B------:R-:W-:-:S06]  /*1940*/  IMAD.MOV.U32 R17, RZ, RZ, R20 ;  /* 0x000000ffff117224 */ /* 0x000fcc00078e0014 */
[----:B------:R-:W-:Y:S05]  /*1950*/  @P0 BRA `(.L_x_69) ;  /* 0xfffffffc00900947 */ /* 0x000fea000383ffff */
[----:B------:R-:W-:Y:S05]  /*1960*/  BSYNC.RECONVERGENT B3 ;  /* 0x0000000000037941 */ /* 0x000fea0003800200 */
.L_x_68:
[----:B------:R-:W-:-:S07]  /*1970*/  IMAD.MOV.U32 R29, RZ, RZ, R23 ;  /* 0x000000ffff1d7224 */ /* 0x000fce00078e0017 */
.L_x_67:
[----:B------:R-:W-:Y:S05]  /*1980*/  BSYNC.RECONVERGENT B2 ;  /* 0x0000000000027941 */ /* 0x000fea0003800200 */
.L_x_66:
        /* <DEDUP_REMOVED lines=19> */
[----:B------:R-:W-:Y:S01]  /*1ac0*/  @P0 SHF.R.U64 R24, R29, R10, R31 ;  /* 0x0000000a1d180219 */ /* 0x000fe2000000121f */
[----:B------:R-:W-:Y:S01]  /*1ad0*/  IMAD.SHL.U32 R16, R20, 0x4, RZ ;  /* 0x0000000414107824 */ /* 0x000fe200078e00ff */
[----:B------:R-:W-:Y:S02]  /*1ae0*/  @P0 LOP3.LUT R21, R22, R17, RZ, 0xfc, !PT ;  /* 0x0000001116150212 */ /* 0x000fe400078efcff */
[----:B------:R-:W-:-:S02]  /*1af0*/  @P0 SHF.L.U64.HI R33, R14, R33, R15 ;  /* 0x000000210e210219 */ /* 0x000fc4000001020f */
[----:B------:R-:W-:Y:S02]  /*1b00*/  @P0 LOP3.LUT R14, R23, R24, RZ, 0xfc, !PT ;  /* 0x00000018170e0212 */ /* 0x000fe400078efcff */
[----:B------:R-:W-:Y:S02]  /*1b10*/  @P0 SHF.R.U32.HI R10, RZ, R10, R31 ;  /* 0x0000000aff0a0219 */ /* 0x000fe4000001161f */
[----:B------:R-:W-:Y:S02]  /*1b20*/  SHF.L.U64.HI R24, R20, 0x2, R21 ;  /* 0x0000000214187819 */ /* 0x000fe40000010215 */
[----:B------:R-:W-:Y:S02]  /*1b30*/  @P0 LOP3.LUT R15, R33, R10, RZ, 0xfc, !PT ;  /* 0x0000000a210f0212 */ /* 0x000fe400078efcff */
[----:B------:R-:W-:Y:S02]  /*1b40*/  SHF.L.W.U32.HI R21, R21, 0x2, R14 ;  /* 0x0000000215157819 */ /* 0x000fe40000010e0e */
[----:B------:R-:W-:-:S02]  /*1b50*/  IADD3 RZ, P0, PT, RZ, -R16, RZ ;  /* 0x80000010ffff7210 */ /* 0x000fc40007f1e0ff */
[----:B------:R-:W-:Y:S02]  /*1b60*/  LOP3.LUT R10, RZ, R24, RZ, 0x33, !PT ;  /* 0x00000018ff0a7212 */ /* 0x000fe400078e33ff */
[----:B------:R-:W-:Y:S02]  /*1b70*/  SHF.L.W.U32.HI R14, R14, 0x2, R15 ;  /* 0x000000020e0e7819 */ /* 0x000fe40000010e0f */
[----:B------:R-:W-:Y:S02]  /*1b80*/  LOP3.LUT R20, RZ, R21, RZ, 0x33, !PT ;  /* 0x00000015ff147212 */ /* 0x000fe400078e33ff */
[----:B------:R-:W-:Y:S02]  /*1b90*/  IADD3.X R17, P0, PT, RZ, R10, RZ, P0, !PT ;  /* 0x0000000aff117210 */ /* 0x000fe4000071e4ff */
[----:B------:R-:W-:Y:S02]  /*1ba0*/  LOP3.LUT R10, RZ, R14, RZ, 0x33, !PT ;  /* 0x0000000eff0a7212 */ /* 0x000fe400078e33ff */
[----:B------:R-:W-:-:S02]  /*1bb0*/  IADD3.X R20, P1, PT, RZ, R20, RZ, P0, !PT ;  /* 0x00000014ff147210 */ /* 0x000fc4000073e4ff */
        /* <DEDUP_REMOVED lines=25> */
.L_x_71:
[----:B------:R-:W-:Y:S05]  /*1d50*/  BSYNC.RECONVERGENT B2 ;  /* 0x0000000000027941 */ /* 0x000fea0003800200 */
.L_x_70:
        /* <DEDUP_REMOVED lines=36> */
.L_x_65:
[----:B------:R-:W-:Y:S02]  /*1fa0*/  IMAD.MOV.U32 R10, RZ, RZ, R0 ;  /* 0x000000ffff0a7224 */ /* 0x000fe400078e0000 */
[----:B------:R-:W-:-:S04]  /*1fb0*/  IMAD.MOV.U32 R11, RZ, RZ, 0x0 ;  /* 0x00000000ff0b7424 */ /* 0x000fc800078e00ff */
[----:B------:R-:W-:Y:S05]  /*1fc0*/  RET.REL.NODEC R10 `(_Z23calculate_sum_of_tan_xzjP7Point3DPd) ;  /* 0xffffffe00a0c7950 */ /* 0x000fea0003c3ffff */
.L_x_72:
        /* <DEDUP_REMOVED lines=11> */
.L_x_124:


//--------------------- .text._Z23calculate_sum_of_tan_xyjP7Point3DPd --------------------------
	.section	.text._Z23calculate_sum_of_tan_xyjP7Point3DPd,"ax",@progbits
	.align	128
        .global         _Z23calculate_sum_of_tan_xyjP7Point3DPd
        .type           _Z23calculate_sum_of_tan_xyjP7Point3DPd,@function
        .size           _Z23calculate_sum_of_tan_xyjP7Point3DPd,(.L_x_125 - _Z23calculate_sum_of_tan_xyjP7Point3DPd)
        .other          _Z23calculate_sum_of_tan_xyjP7Point3DPd,@"STO_CUDA_ENTRY STV_DEFAULT"
_Z23calculate_sum_of_tan_xyjP7Point3DPd:
.text._Z23calculate_sum_of_tan_xyjP7Point3DPd:
[----:B------:R-:W0:Y:S08]  /*0000*/  LDC R1, c[0x0][0x37c] ;  /* 0x0000df00ff017b82 */ /* 0x000e300000000800 */
[----:B------:R-:W1:Y:S01]  /*0010*/  LDC R8, c[0x0][0x380] ;  /* 0x0000e000ff087b82 */ /* 0x000e620000000800 */
[----:B------:R-:W2:Y:S01]  /*0020*/  S2R R3, SR_TID.X ;  /* 0x0000000000037919 */ /* 0x000ea20000002100 */
[----:B------:R-:W3:Y:S01]  /*0030*/  LDCU.64 UR6, c[0x0][0x358] ;  /* 0x00006b00ff0677ac */ /* 0x000ee20008000a00 */
[----:B0-----:R-:W-:Y:S01]  /*0040*/  VIADD R1, R1, 0xffffffd8 ;  /* 0xffffffd801017836 */ /* 0x001fe20000000000 */
[----:B------:R-:W-:Y:S01]  /*0050*/  CS2R R10, SRZ ;  /* 0x00000000000a7805 */ /* 0x000fe2000001ff00 */
[----:B------:R-:W0:Y:S03]  /*0060*/  S2R R7, SR_TID.Y ;  /* 0x0000000000077919 */ /* 0x000e260000002200 */
[----:B------:R-:W4:Y:S08]  /*0070*/  S2UR UR4, SR_CTAID.Y ;  /* 0x00000000000479c3 */ /* 0x000f300000002600 */
[----:B------:R-:W2:Y:S08]  /*0080*/  S2UR UR8, SR_CTAID.X ;  /* 0x00000000000879c3 */ /* 0x000eb00000002500 */
[----:B------:R-:W2:Y:S01]  /*0090*/  LDC R2, c[0x0][0x360] ;  /* 0x0000d800ff027b82 */ /* 0x000ea20000000800 */
[----:B------:R-:W4:Y:S01]  /*00a0*/  LDCU UR5, c[0x0][0x364] ;  /* 0x00006c80ff0577ac */ /* 0x000f220008000800 */
[----:B-1----:R-:W-:Y:S01]  /*00b0*/  ISETP.NE.AND P0, PT, R8, RZ, PT ;  /* 0x000000ff0800720c */ /* 0x002fe20003f05270 */
[----:B----4-:R-:W-:Y:S01]  /*00c0*/  UIMAD UR4, UR4, UR5, URZ ;  /* 0x00000005040472a4 */ /* 0x010fe2000f8e02ff */
[----:B--2---:R-:W-:-:S05]  /*00d0*/  IMAD R2, R2, UR8, R3 ;  /* 0x0000000802027c24 */ /* 0x004fca000f8e0203 */
[----:B0-----:R-:W-:-:S06]  /*00e0*/  VIADD R3, R7, UR4 ;  /* 0x0000000407037c36 */ /* 0x001fcc0008000000 */
[----:B---3--:R-:W-:Y:S05]  /*00f0*/  @!P0 BRA `(.L_x_73) ;  /* 0x0000001400208947 */ /* 0x008fea0003800000 */
[----:B------:R-:W-:Y:S01]  /*0100*/  ISETP.NE.AND P0, PT, R8, 0x1, PT ;  /* 0x000000010800780c */ /* 0x000fe20003f05270 */
[----:B------:R-:W-:Y:S01]  /*0110*/  IMAD.MOV.U32 R4, RZ, RZ, RZ ;  /* 0x000000ffff047224 */ /* 0x000fe200078e00ff */
[----:B------:R-:W-:-:S11]  /*0120*/  CS2R R10, SRZ ;  /* 0x00000000000a7805 */ /* 0x000fd6000001ff00 */
[----:B------:R-:W-:Y:S05]  /*0130*/  @!P0 BRA `(.L_x_74) ;  /* 0x0000000c00508947 */ /* 0x000fea0003800000 */
[----:B------:R-:W0:Y:S01]  /*0140*/  LDC.64 R12, c[0x0][0x388] ;  /* 0x0000e200ff0c7b82 */ /* 0x000e220000000a00 */
[C---:B------:R-:W-:Y:S01]  /*0150*/  IADD3 R7, PT, PT, R8.reuse, UR4, R7 ;  /* 0x0000000408077c10 */ /* 0x040fe2000fffe007 */
[CC--:B------:R-:W-:Y:S01]  /*0160*/  IMAD R5, R8.reuse, R8.reuse, RZ ;  /* 0x0000000808057224 */ /* 0x0c0fe200078e02ff */
[----:B------:R-:W-:Y:S02]  /*0170*/  LOP3.LUT R4, R8, 0xfffffffe, RZ, 0xc0, !PT ;  /* 0xfffffffe08047812 */ /* 0x000fe400078ec0ff */
[----:B------:R-:W-:Y:S01]  /*0180*/  CS2R R10, SRZ ;  /* 0x00000000000a7805 */ /* 0x000fe2000001ff00 */
[-CC-:B------:R-:W-:Y:S02]  /*0190*/  IMAD R6, R7, R8.reuse, R2.reuse ;  /* 0x0000000807067224 */ /* 0x180fe400078e0202 */
[----:B------:R-:W-:Y:S02]  /*01a0*/  IMAD R8, R3, R8, R2 ;  /* 0x0000000803087224 */ /* 0x000fe400078e0202 */
[----:B------:R-:W-:-:S07]  /*01b0*/  IMAD.MOV R7, RZ, RZ, -R4 ;  /* 0x000000ffff077224 */ /* 0x000fce00078e0a04 */
.L_x_86:
[----:B0-----:R-:W-:-:S05]  /*01c0*/  IMAD.WIDE.U32 R16, R8, 0x18, R12 ;  /* 0x0000001808107825 */ /* 0x001fca00078e000c */
        /* <DEDUP_REMOVED lines=32> */
[----:B------:R-:W-:Y:S05]  /*03d0*/  CALL.REL.NOINC `($_Z23calculate_sum_of_tan_xyjP7Point3DPd$__internal_trig_reduction_slowpathd) ;  /* 0x0000001000807944 */ /* 0x000fea0003c00000 */
[----:B------:R-:W-:Y:S02]  /*03e0*/  IMAD.MOV.U32 R24, RZ, RZ, R20 ;  /* 0x000000ffff187224 */ /* 0x000fe400078e0014 */
[----:B------:R-:W-:-:S07]  /*03f0*/  IMAD.MOV.U32 R25, RZ, RZ, R21 ;  /* 0x000000ffff197224 */ /* 0x000fce00078e0015 */
.L_x_78:
[----:B------:R-:W-:Y:S05]  /*0400*/  BSYNC.RECONVERGENT B1 ;  /* 0x0000000000017941 */ /* 0x000fea0003800200 */
.L_x_77:
[----:B------:R-:W-:-:S04]  /*0410*/  LOP3.LUT R16, R16, 0x1, RZ, 0xc0, !PT ;  /* 0x0000000110107812 */ /* 0x000fc800078ec0ff */
[----:B------:R-:W-:-:S13]  /*0420*/  ISETP.NE.U32.AND P0, PT, R16, 0x1, PT ;  /* 0x000000011000780c */ /* 0x000fda0003f05070 */
.L_x_76:
[----:B------:R-:W-:Y:S05]  /*0430*/  BSYNC.RECONVERGENT B0 ;  /* 0x0000000000007941 */ /* 0x000fea0003800200 */
.L_x_75:
[----:B------:R-:W-:Y:S01]  /*0440*/  DMUL R14, R24, R24 ;  /* 0x00000018180e7228 */ /* 0x000fe20000000000 */
[----:B------:R-:W-:Y:S01]  /*0450*/  IMAD.MOV.U32 R16, RZ, RZ, 0x5b27ebb1 ;  /* 0x5b27ebb1ff107424 */ /* 0x000fe200078e00ff */
[----:B------:R-:W-:Y:S01]  /*0460*/  UMOV UR4, 0x2799bcb9 ;  /* 0x2799bcb900047882 */ /* 0x000fe20000000000 */
[----:B------:R-:W-:Y:S01]  /*0470*/  IMAD.MOV.U32 R17, RZ, RZ, 0x3ef9757c ;  /* 0x3ef9757cff117424 */ /* 0x000fe200078e00ff */
[----:B------:R-:W-:Y:S01]  /*0480*/  UMOV UR5, 0x3ee48dac ;  /* 0x3ee48dac00057882 */ /* 0x000fe20000000000 */
[----:B------:R-:W-:-:S04]  /*0490*/  @!P0 IMAD.MOV.U32 R22, RZ, RZ, RZ ;  /* 0x000000ffff168224 */ /* 0x000fc800078e00ff */
        /* <DEDUP_REMOVED lines=40> */
[----:B------:R-:W-:Y:S01]  /*0720*/  DMUL R16, R14, R16 ;  /* 0x000000100e107228 */ /* 0x000fe20000000000 */
[----:B------:R-:W-:-:S07]  /*0730*/  IMAD.WIDE.U32 R14, R6, 0x18, R12 ;  /* 0x00000018060e7825 */ /* 0x000fce00078e000c */
[----:B------:R-:W-:-:S06]  /*0740*/  DFMA R26, R16, R24, R24 ;  /* 0x00000018101a722b */ /* 0x000fcc0000000018 */
[----:B------:R-:W0:Y:S02]  /*0750*/  @!P0 MUFU.RCP64H R23, R27 ;  /* 0x0000001b00178308 */ /* 0x000e240000001800 */
[----:B------:R-:W-:-:S08]  /*0760*/  @!P0 DADD R18, R26, -R24 ;  /* 0x000000001a128229 */ /* 0x000fd00000000818 */
[----:B------:R-:W-:Y:S01]  /*0770*/  @!P0 DFMA R24, R16, R24, -R18 ;  /* 0x000000181018822b */ /* 0x000fe20000000812 */
[----:B------:R-:W2:Y:S04]  /*0780*/  LDG.E.64 R16, desc[UR6][R14.64] ;  /* 0x000000060e107981 */ /* 0x000ea8000c1e1b00 */
[----:B------:R-:W2:Y:S01]  /*0790*/  LDG.E.64 R18, desc[UR6][R14.64+0x8] ;  /* 0x000008060e127981 */ /* 0x000ea2000c1e1b00 */
[----:B0-----:R-:W-:-:S08]  /*07a0*/  @!P0 DFMA R20, -R26, R22, 1 ;  /* 0x3ff000001a14842b */ /* 0x001fd00000000116 */
[----:B------:R-:W-:-:S08]  /*07b0*/  @!P0 DFMA R20, R20, R20, R20 ;  /* 0x000000141414822b */ /* 0x000fd00000000014 */
[----:B------:R-:W-:Y:S01]  /*07c0*/  @!P0 DFMA R20, R22, R20, R22 ;  /* 0x000000141614822b */ /* 0x000fe20000000016 */
[----:B------:R-:W3:Y:S01]  /*07d0*/  LDG.E.64 R22, desc[UR6][R14.64+0x10] ;  /* 0x000010060e167981 */ /* 0x000ee2000c1e1b00 */
[----:B------:R-:W0:Y:S01]  /*07e0*/  S2UR UR5, SR_CgaCtaId ;  /* 0x00000000000579c3 */ /* 0x000e220000008800 */
[----:B------:R-:W-:Y:S01]  /*07f0*/  UMOV UR4, 0x400 ;  /* 0x0000040000047882 */ /* 0x000fe20000000000 */
[----:B------:R-:W-:Y:S01]  /*0800*/  BSSY.RECONVERGENT B0, `(.L_x_79) ;  /* 0x0000027000007945 */ /* 0x000fe20003800200 */
[----:B0-----:R-:W-:-:S09]  /*0810*/  ULEA UR4, UR5, UR4, 0x18 ;  /* 0x0000000405047291 */ /* 0x001fd2000f8ec0ff */
[----:B------:R0:W-:Y:S01]  /*0820*/  STS.64 [UR4], R14 ;  /* 0x0000000eff007988 */ /* 0x0001e20008000a04 */
[----:B--2---:R-:W-:Y:S02]  /*0830*/  DADD R16, R16, R18 ;  /* 0x0000000010107229 */ /* 0x004fe40000000012 */
[----:B------:R-:W-:-:S08]  /*0840*/  @!P0 DFMA R18, R26, -R20, 1 ;  /* 0x3ff000001a12842b */ /* 0x000fd00000000814 */
[----:B------:R-:W-:Y:S02]  /*0850*/  @!P0 DFMA R18, R24, -R20, R18 ;  /* 0x800000141812822b */ /* 0x000fe40000000012 */
[----:B---3--:R-:W-:-:S06]  /*0860*/  DADD R16, R16, R22 ;  /* 0x0000000010107229 */ /* 0x008fcc0000000016 */
[----:B------:R-:W-:Y:S02]  /*0870*/  @!P0 DFMA R26, -R20, R18, -R20 ;  /* 0x00000012141a822b */ /* 0x000fe40000000914 */
[----:B------:R-:W-:-:S06]  /*0880*/  DSETP.NEU.AND P0, PT, |R16|, +INF , PT ;  /* 0x7ff000001000742a */ /* 0x000fcc0003f0d200 */
[----:B------:R-:W-:-:S08]  /*0890*/  DADD R10, R26, R10 ;  /* 0x000000001a0a7229 */ /* 0x000fd0000000000a */
        /* <DEDUP_REMOVED lines=22> */
[----:B------:R-:W-:-:S07]  /*0a00*/  IMAD.MOV.U32 R14, RZ, RZ, R16 ;  /* 0x000000ffff0e7224 */ /* 0x000fce00078e0010 */
.L_x_82:
[----:B------:R-:W-:Y:S05]  /*0a10*/  BSYNC.RECONVERGENT B1 ;  /* 0x0000000000017941 */ /* 0x000fea0003800200 */
.L_x_81:
[----:B------:R-:W-:-:S04]  /*0a20*/  LOP3.LUT R14, R14, 0x1, RZ, 0xc0, !PT ;  /* 0x000000010e0e7812 */ /* 0x000fc800078ec0ff */
[----:B------:R-:W-:Y:S01]  /*0a30*/  ISETP.NE.U32.AND P0, PT, R14, 0x1, PT ;  /* 0x000000010e00780c */ /* 0x000fe20003f05070 */
[----:B------:R-:W-:-:S12]  /*0a40*/  BRA `(.L_x_83) ;  /* 0x0000000000087947 */ /* 0x000fd80003800000 */
.L_x_80:
[----:B------:R-:W-:Y:S01]  /*0a50*/  DMUL R20, RZ, R16 ;  /* 0x00000010ff147228 */ /* 0x000fe20000000000 */
[----:B------:R-:W-:-:S13]  /*0a60*/  PLOP3.LUT P0, PT, PT, PT, PT, 0x80, 0x8 ;  /* 0x000000000008781c */ /* 0x000fda0003f0f070 */
.L_x_83:
[----:B------:R-:W-:Y:S05]  /*0a70*/  BSYNC.RECONVERGENT B0 ;  /* 0x0000000000007941 */ /* 0x000fea0003800200 */
.L_x_79:
        /* <DEDUP_REMOVED lines=50> */
[----:B------:R-:W-:Y:S01]  /*0da0*/  IMAD.MOV.U32 R16, RZ, RZ, RZ ;  /* 0x000000ffff107224 */ /* 0x000fe200078e00ff */
[----:B------:R-:W-:-:S08]  /*0db0*/  DADD R22, R24, -R20 ;  /* 0x0000000018167229 */ /* 0x000fd00000000814 */
[----:B------:R-:W-:Y:S02]  /*0dc0*/  DFMA R22, R14, R20, -R22 ;  /* 0x000000140e16722b */ /* 0x000fe40000000816 */
[----:B0-----:R-:W-:-:S08]  /*0dd0*/  DFMA R18, -R24, R16, 1 ;  /* 0x3ff000001812742b */ /* 0x001fd00000000110 */
[----:B------:R-:W-:-:S08]  /*0de0*/  DFMA R18, R18, R18, R18 ;  /* 0x000000121212722b */ /* 0x000fd00000000012 */
[----:B------:R-:W-:-:S08]  /*0df0*/  DFMA R18, R16, R18, R16 ;  /* 0x000000121012722b */ /* 0x000fd00000000010 */
[----:B------:R-:W-:-:S08]  /*0e00*/  DFMA R14, R24, -R18, 1 ;  /* 0x3ff00000180e742b */ /* 0x000fd00000000812 */
[----:B------:R-:W-:-:S08]  /*0e10*/  DFMA R14, R22, -R18, R14 ;  /* 0x80000012160e722b */ /* 0x000fd0000000000e */
[----:B------:R-:W-:-:S11]  /*0e20*/  DFMA R24, -R18, R14, -R18 ;  /* 0x0000000e1218722b */ /* 0x000fd60000000912 */
.L_x_85:
[----:B------:R-:W-:Y:S05]  /*0e30*/  BSYNC.RECONVERGENT B0 ;  /* 0x0000000000007941 */ /* 0x000fea0003800200 */
.L_x_84:
[----:B------:R-:W-:Y:S01]  /*0e40*/  DADD R10, R10, R24 ;  /* 0x000000000a0a7229 */ /* 0x000fe20000000018 */
[C---:B------:R-:W-:Y:S02]  /*0e50*/  IMAD R6, R5.reuse, 0x2, R6 ;  /* 0x0000000205067824 */ /* 0x040fe400078e0206 */
[----:B------:R-:W-:Y:S01]  /*0e60*/  IMAD R8, R5, 0x2, R8 ;  /* 0x0000000205087824 */ /* 0x000fe200078e0208 */
[----:B------:R-:W-:Y:S07]  /*0e70*/  @P2 BRA `(.L_x_86) ;  /* 0xfffffff000d02947 */ /* 0x000fee000383ffff */
.L_x_74:
[----:B------:R-:W0:Y:S02]  /*0e80*/  LDCU UR5, c[0x0][0x380] ;  /* 0x00007000ff0577ac */ /* 0x000e240008000800 */
[----:B0-----:R-:W-:-:S04]  /*0e90*/  ULOP3.LUT UR4, UR5, 0x1, URZ, 0xc0, !UPT ;  /* 0x0000000105047892 */ /* 0x001fc8000f8ec0ff */
[----:B------:R-:W-:-:S09]  /*0ea0*/  UISETP.NE.U32.AND UP0, UPT, UR4, 0x1, UPT ;  /* 0x000000010400788c */ /* 0x000fd2000bf05070 */
[----:B------:R-:W-:Y:S05]  /*0eb0*/  BRA.U UP0, `(.L_x_73) ;  /* 0x0000000500b07547 */ /* 0x000fea000b800000 */
[----:B------:R-:W0:Y:S01]  /*0ec0*/  LDC.64 R6, c[0x0][0x388] ;  /* 0x0000e200ff067b82 */ /* 0x000e220000000a00 */
[----:B------:R-:W-:-:S04]  /*0ed0*/  IMAD R5, R4, UR5, R3 ;  /* 0x0000000504057c24 */ /* 0x000fc8000f8e0203 */
[----:B------:R-:W-:-:S04]  /*0ee0*/  IMAD R5, R5, UR5, R2 ;  /* 0x0000000505057c24 */ /* 0x000fc8000f8e0202 */
        /* <DEDUP_REMOVED lines=35> */
[----:B------:R-:W-:Y:S02]  /*1120*/  IMAD.MOV.U32 R4, RZ, RZ, R20 ;  /* 0x000000ffff047224 */ /* 0x000fe400078e0014 */
[----:B------:R-:W-:-:S07]  /*1130*/  IMAD.MOV.U32 R5, RZ, RZ, R21 ;  /* 0x000000ffff057224 */ /* 0x000fce00078e0015 */
.L_x_90:
[----:B------:R-:W-:Y:S05]  /*1140*/  BSYNC.RECONVERGENT B1 ;  /* 0x0000000000017941 */ /* 0x000fea0003800200 */
.L_x_89:
[----:B------:R-:W-:-:S04]  /*1150*/  LOP3.LUT R6, R6, 0x1, RZ, 0xc0, !PT ;  /* 0x0000000106067812 */ /* 0x000fc800078ec0ff */
[----:B------:R-:W-:Y:S01]  /*1160*/  ISETP.NE.U32.AND P0, PT, R6, 0x1, PT ;  /* 0x000000010600780c */ /* 0x000fe20003f05070 */
[----:B------:R-:W-:-:S12]  /*1170*/  BRA `(.L_x_91) ;  /* 0x0000000000087947 */ /* 0x000fd80003800000 */
.L_x_88:
[----:B------:R-:W-:Y:S01]  /*1180*/  DMUL R4, RZ, R12 ;  /* 0x0000000cff047228 */ /* 0x000fe20000000000 */
[----:B------:R-:W-:-:S13]  /*1190*/  PLOP3.LUT P0, PT, PT, PT, PT, 0x80, 0x8 ;  /* 0x000000000008781c */ /* 0x000fda0003f0f070 */
.L_x_91:
[----:B------:R-:W-:Y:S05]  /*11a0*/  BSYNC.RECONVERGENT B0 ;  /* 0x0000000000007941 */ /* 0x000fea0003800200 */
.L_x_87:
        /* <DEDUP_REMOVED lines=59> */
.L_x_93:
[----:B------:R-:W-:Y:S05]  /*1560*/  BSYNC.RECONVERGENT B0 ;  /* 0x0000000000007941 */ /* 0x000fea0003800200 */
.L_x_92:
[----:B------:R-:W-:-:S11]  /*1570*/  DADD R10, R10, R6 ;  /* 0x000000000a0a7229 */ /* 0x000fd60000000006 */
.L_x_73:
[----:B------:R-:W0:Y:S01]  /*1580*/  LDC.64 R4, c[0x0][0x390] ;  /* 0x0000e400ff047b82 */ /* 0x000e220000000a00 */
[----:B------:R-:W1:Y:S02]  /*1590*/  LDCU UR4, c[0x0][0x380] ;  /* 0x00007000ff0477ac */ /* 0x000e640008000800 */
[----:B-1----:R-:W-:-:S04]  /*15a0*/  IMAD R3, R3, UR4, R2 ;  /* 0x0000000403037c24 */ /* 0x002fc8000f8e0202 */
[----:B0-----:R-:W-:-:S05]  /*15b0*/  IMAD.WIDE.U32 R2, R3, 0x8, R4 ;  /* 0x0000000803027825 */ /* 0x001fca00078e0004 */
[----:B------:R-:W-:Y:S01]  /*15c0*/  STG.E.64 desc[UR6][R2.64], R10 ;  /* 0x0000000a02007986 */ /* 0x000fe2000c101b06 */
[----:B------:R-:W-:Y:S05]  /*15d0*/  EXIT ;  /* 0x000000000000794d */ /* 0x000fea0003800000 */
        .type           $_Z23calculate_sum_of_tan_xyjP7Point3DPd$__internal_trig_reduction_slowpathd,@function
        .size           $_Z23calculate_sum_of_tan_xyjP7Point3DPd$__internal_trig_reduction_slowpathd,(.L_x_125 - $_Z23calculate_sum_of_tan_xyjP7Point3DPd$__internal_trig_reduction_slowpathd)
$_Z23calculate_sum_of_tan_xyjP7Point3DPd$__internal_trig_reduction_slowpathd:
[----:B------:R-:W-:Y:S01]  /*15e0*/  SHF.R.U32.HI R18, RZ, 0x14, R9 ;  /* 0x00000014ff127819 */ /* 0x000fe20000011609 */
[----:B------:R-:W-:-:S03]  /*15f0*/  IMAD.MOV.U32 R20, RZ, RZ, RZ ;  /* 0x000000ffff147224 */ /* 0x000fc600078e00ff */
        /* <DEDUP_REMOVED lines=19> */
[----:B------:R-:W-:Y:S02]  /*1730*/  LOP3.LUT R21, R21, 0x80000000, RZ, 0xfc, !PT ;  /* 0x8000000015157812 */ /* 0x000fe400078efcff */
[----:B------:R-:W-:-:S07]  /*1740*/  CS2R R26, SRZ ;  /* 0x00000000001a7805 */ /* 0x000fce000001ff00 */
.L_x_98:
[----:B------:R-:W1:Y:S01]  /*1750*/  LDC.64 R16, c[0x4][RZ] ;  /* 0x01000000ff107b82 */ /* 0x000e620000000a00 */
[----:B0-----:R-:W-:Y:S02]  /*1760*/  R2UR UR4, R14 ;  /* 0x000000000e0472ca */ /* 0x001fe400000e0000 */
[----:B------:R-:W-:Y:S01]  /*1770*/  R2UR UR5, R15 ;  /* 0x000000000f0572ca */ /* 0x000fe200000e0000 */
[----:B-1----:R-:W-:-:S12]  /*1780*/  IMAD.WIDE R16, R24, 0x8, R16 ;  /* 0x0000000818107825 */ /* 0x002fd800078e0210 */
[----:B------:R-:W2:Y:S01]  /*1790*/  LDG.E.64.CONSTANT R16, desc[UR4][R16.64] ;  /* 0x0000000410107981 */ /* 0x000ea2000c1e9b00 */
[----:B------:R-:W-:Y:S02]  /*17a0*/  IMAD.MOV.U32 R28, RZ, RZ, R26 ;  /* 0x000000ffff1c7224 */ /* 0x000fe400078e001a */
[----:B------:R-:W-:Y:S02]  /*17b0*/  IMAD.MOV.U32 R29, RZ, RZ, R27 ;  /* 0x000000ffff1d7224 */ /* 0x000fe400078e001b */
[----:B------:R-:W-:Y:S02]  /*17c0*/  VIADD R25, R25, 0x1 ;  /* 0x0000000119197836 */ /* 0x000fe40000000000 */
[----:B------:R-:W-:Y:S02]  /*17d0*/  VIADD R24, R24, 0x1 ;  /* 0x0000000118187836 */ /* 0x000fe40000000000 */
[----:B--2---:R-:W-:-:S04]  /*17e0*/  IMAD.WIDE.U32 R28, P3, R16, R23, R28 ;  /* 0x00000017101c7225 */ /* 0x004fc8000786001c */
[----:B------:R-:W-:Y:S02]  /*17f0*/  IMAD R26, R16, R21, RZ ;  /* 0x00000015101a7224 */ /* 0x000fe400078e02ff */
[----:B------:R-:W-:-:S03]  /*1800*/  IMAD R27, R17, R23, RZ ;  /* 0x00000017111b7224 */ /* 0x000fc600078e02ff */
[----:B------:R-:W-:Y:S01]  /*1810*/  IADD3 R26, P0, PT, R26, R29, RZ ;  /* 0x0000001d1a1a7210 */ /* 0x000fe20007f1e0ff */
[----:B------:R-:W-:-:S03]  /*1820*/  IMAD.HI.U32 R29, R16, R21, RZ ;  /* 0x00000015101d7227 */ /* 0x000fc600078e00ff */
[----:B------:R-:W-:Y:S01]  /*1830*/  IADD3 R27, P1, PT, R27, R26, RZ ;  /* 0x0000001a1b1b7210 */ /* 0x000fe20007f3e0ff */
[----:B------:R-:W-:Y:S02]  /*1840*/  IMAD.MOV.U32 R26, RZ, RZ, R28 ;  /* 0x000000ffff1a7224 */ /* 0x000fe400078e001c */
[C---:B------:R-:W-:Y:S02]  /*1850*/  IMAD R28, R22.reuse, 0x8, R1 ;  /* 0x00000008161c7824 */ /* 0x040fe400078e0201 */
[----:B------:R-:W-:Y:S02]  /*1860*/  IMAD.X R16, RZ, RZ, R29, P3 ;  /* 0x000000ffff107224 */ /* 0x000fe400018e061d */
[----:B------:R-:W-:Y:S01]  /*1870*/  VIADD R22, R22, 0x1 ;  /* 0x0000000116167836 */ /* 0x000fe20000000000 */
[----:B------:R0:W-:Y:S02]  /*1880*/  STL.64 [R28], R26 ;  /* 0x0000001a1c007387 */ /* 0x0001e40000100a00 */
[----:B0-----:R-:W-:-:S04]  /*1890*/  IMAD.HI.U32 R27, R17, R23, RZ ;  /* 0x00000017111b7227 */ /* 0x001fc800078e00ff */
[----:B------:R-:W-:Y:S01]  /*18a0*/  IMAD.HI.U32 R26, R17, R21, RZ ;  /* 0x00000015111a7227 */ /* 0x000fe200078e00ff */
[----:B------:R-:W-:-:S03]  /*18b0*/  IADD3.X R16, P0, PT, R27, R16, RZ, P0, !PT ;  /* 0x000000101b107210 */ /* 0x000fc6000071e4ff */
[----:B------:R-:W-:-:S05]  /*18c0*/  IMAD R17, R17, R21, RZ ;  /* 0x0000001511117224 */ /* 0x000fca00078e02ff */
[----:B------:R-:W-:Y:S01]  /*18d0*/  IADD3.X R16, P1, PT, R17, R16, RZ, P1, !PT ;  /* 0x0000001011107210 */ /* 0x000fe20000f3e4ff */
[----:B------:R-:W-:Y:S01]  /*18e0*/  IMAD.X R17, RZ, RZ, R26, P0 ;  /* 0x000000ffff117224 */ /* 0x000fe200000e061a */
[----:B------:R-:W-:-:S03]  /*18f0*/  ISETP.NE.AND P0, PT, R25, -0xf, PT ;  /* 0xfffffff11900780c */ /* 0x000fc60003f05270 */
[----:B------:R-:W-:Y:S02]  /*1900*/  IMAD.X R27, RZ, RZ, R17, P1 ;  /* 0x000000ffff1b7224 */ /* 0x000fe400008e0611 */
[----:B------:R-:W-:-:S08]  /*1910*/  IMAD.MOV.U32 R26, RZ, RZ, R16 ;  /* 0x000000ffff1a7224 */ /* 0x000fd000078e0010 */
[----:B------:R-:W-:Y:S05]  /*1920*/  @P0 BRA `(.L_x_98) ;  /* 0xfffffffc00880947 */ /* 0x000fea000383ffff */
[----:B------:R-:W-:Y:S05]  /*1930*/  BSYNC.RECONVERGENT B3 ;  /* 0x0000000000037941 */ /* 0x000fea0003800200 */
.L_x_97:
[----:B------:R-:W-:-:S07]  /*1940*/  IMAD.MOV.U32 R24, RZ, RZ, R20 ;  /* 0x000000ffff187224 */ /* 0x000fce00078e0014 */
.L_x_96:
[----:B------:R-:W-:Y:S05]  /*1950*/  BSYNC.RECONVERGENT B2 ;  /* 0x0000000000027941 */ /* 0x000fea0003800200 */
.L_x_95:
[----:B------:R-:W-:Y:S01]  /*1960*/  LOP3.LUT P0, R23, R18, 0x3f, RZ, 0xc0, !PT ;  /* 0x0000003f12177812 */ /* 0x000fe2000780c0ff */
[----:B------:R-:W-:-:S04]  /*1970*/  IMAD.IADD R14, R19, 0x1, R24 ;  /* 0x00000001130e7824 */ /* 0x000fc800078e0218 */
[----:B------:R-:W-:-:S05]  /*1980*/  IMAD.U32 R29, R14, 0x8, R1 ;  /* 0x000000080e1d7824 */ /* 0x000fca00078e0001 */
[----:B------:R0:W-:Y:S04]  /*1990*/  STL.64 [R29+-0x78], R26 ;  /* 0xffff881a1d007387 */ /* 0x0001e80000100a00 */
[----:B------:R-:W2:Y:S04]  /*19a0*/  @P0 LDL.64 R18, [R1+0x8] ;  /* 0x0000080001120983 */ /* 0x000ea80000100a00 */
[----:B------:R-:W3:Y:S04]  /*19b0*/  LDL.64 R16, [R1+0x10] ;  /* 0x0000100001107983 */ /* 0x000ee80000100a00 */
[----:B------:R-:W4:Y:S01]  /*19c0*/  LDL.64 R14, [R1+0x18] ;  /* 0x00001800010e7983 */ /* 0x000f220000100a00 */
[----:B------:R-:W-:Y:S01]  /*19d0*/  BSSY.RECONVERGENT B2, `(.L_x_99) ;  /* 0x0000035000027945 */ /* 0x000fe20003800200 */
[----:B--2---:R-:W-:-:S02]  /*19e0*/  @P0 SHF.R.U64 R21, R18, 0x1, R19 ;  /* 0x0000000112150819 */ /* 0x004fc40000001213 */
[----:B------:R-:W-:Y:S02]  /*19f0*/  @P0 SHF.R.U32.HI R25, RZ, 0x1, R19 ;  /* 0x00000001ff190819 */ /* 0x000fe40000011613 */
[----:B------:R-:W-:Y:S02]  /*1a00*/  @P0 LOP3.LUT R18, R23, 0x3f, RZ, 0x3c, !PT ;  /* 0x0000003f17120812 */ /* 0x000fe400078e3cff */
[CC--:B---3--:R-:W-:Y:S02]  /*1a10*/  @P0 SHF.L.U32 R22, R16.reuse, R23.reuse, RZ ;  /* 0x0000001710160219 */ /* 0x0c8fe400000006ff */
[----:B------:R-:W-:Y:S02]  /*1a20*/  @P0 SHF.R.U64 R21, R21, R18, R25 ;  /* 0x0000001215150219 */ /* 0x000fe40000001219 */
[C-C-:B------:R-:W-:Y:S02]  /*1a30*/  @P0 SHF.R.U64 R24, R16.reuse, 0x1, R17.reuse ;  /* 0x0000000110180819 */ /* 0x140fe40000001211 */
[----:B------:R-:W-:-:S02]  /*1a40*/  @P0 SHF.L.U64.HI R20, R16, R23, R17 ;  /* 0x0000001710140219 */ /* 0x000fc40000010211 */
[----:B------:R-:W-:Y:S02]  /*1a50*/  @P0 SHF.R.U32.HI R19, RZ, 0x1, R17 ;  /* 0x00000001ff130819 */ /* 0x000fe40000011611 */
[----:B------:R-:W-:Y:S02]  /*1a60*/  @P0 LOP3.LUT R16, R22, R21, RZ, 0xfc, !PT ;  /* 0x0000001516100212 */ /* 0x000fe400078efcff */
[-C--:B------:R-:W-:Y:S02]  /*1a70*/  @P0 SHF.R.U32.HI R21, RZ, R18.reuse, R25 ;  /* 0x00000012ff150219 */ /* 0x080fe40000011619 */
[----:B----4-:R-:W-:Y:S02]  /*1a80*/  @P0 SHF.L.U32 R25, R14, R23, RZ ;  /* 0x000000170e190219 */ /* 0x010fe400000006ff */
[----:B------:R-:W-:Y:S02]  /*1a90*/  @P0 SHF.R.U64 R24, R24, R18, R19 ;  /* 0x0000001218180219 */ /* 0x000fe40000001213 */
[----:B------:R-:W-:-:S02]  /*1aa0*/  @P0 LOP3.LUT R17, R20, R21, RZ, 0xfc, !PT ;  /* 0x0000001514110212 */ /* 0x000fc400078efcff */
[----:B------:R-:W-:Y:S02]  /*1ab0*/  @P0 SHF.L.U64.HI R20, R14, R23, R15 ;  /* 0x000000170e140219 */ /* 0x000fe4000001020f */
[----:B------:R-:W-:Y:S01]  /*1ac0*/  @P0 SHF.R.U32.HI R19, RZ, R18, R19 ;  /* 0x00000012ff130219 */ /* 0x000fe20000011613 */
[C---:B------:R-:W-:Y:S01]  /*1ad0*/  IMAD.SHL.U32 R18, R16.reuse, 0x4, RZ ;  /* 0x0000000410127824 */ /* 0x040fe200078e00ff */
[----:B------:R-:W-:Y:S02]  /*1ae0*/  @P0 LOP3.LUT R14, R25, R24, RZ, 0xfc, !PT ;  /* 0x00000018190e0212 */ /* 0x000fe400078efcff */
[----:B------:R-:W-:Y:S02]  /*1af0*/  SHF.L.U64.HI R16, R16, 0x2, R17 ;  /* 0x0000000210107819 */ /* 0x000fe40000010211 */
[----:B------:R-:W-:Y:S02]  /*1b00*/  SHF.L.W.U32.HI R22, R17, 0x2, R14 ;  /* 0x0000000211167819 */ /* 0x000fe40000010e0e */
[----:B------:R-:W-:-:S02]  /*1b10*/  @P0 LOP3.LUT R15, R20, R19, RZ, 0xfc, !PT ;  /* 0x00000013140f0212 */ /* 0x000fc400078efcff */
[----:B------:R-:W-:Y:S02]  /*1b20*/  IADD3 RZ, P0, PT, RZ, -R18, RZ ;  /* 0x80000012ffff7210 */ /* 0x000fe40007f1e0ff */
[----:B------:R-:W-:Y:S02]  /*1b30*/  LOP3.LUT R17, RZ, R16, RZ, 0x33, !PT ;  /* 0x00000010ff117212 */ /* 0x000fe400078e33ff */
[----:B------:R-:W-:Y:S02]  /*1b40*/  SHF.L.W.U32.HI R20, R14, 0x2, R15 ;  /* 0x000000020e147819 */ /* 0x000fe40000010e0f */
[----:B------:R-:W-:Y:S02]  /*1b50*/  LOP3.LUT R14, RZ, R22, RZ, 0x33, !PT ;  /* 0x00000016ff0e7212 */ /* 0x000fe400078e33ff */
[----:B------:R-:W-:Y:S02]  /*1b60*/  IADD3.X R17, P0, PT, RZ, R17, RZ, P0, !PT ;  /* 0x00000011ff117210 */ /* 0x000fe4000071e4ff */
[----:B------:R-:W-:-:S02]  /*1b70*/  LOP3.LUT R21, RZ, R20, RZ, 0x33, !PT ;  /* 0x00000014ff157212 */ /* 0x000fc400078e33ff */
[----:B------:R-:W-:Y:S02]  /*1b80*/  IADD3.X R19, P1, PT, RZ, R14, RZ, P0, !PT ;  /* 0x0000000eff137210 */ /* 0x000fe4000073e4ff */
[----:B------:R-:W-:-:S03]  /*1b90*/  ISETP.GT.U32.AND P3, PT, R22, -0x1, PT ;  /* 0xffffffff1600780c */ /* 0x000fc60003f64070 */
[----:B------:R-:W-:Y:S01]  /*1ba0*/  IMAD.X R21, RZ, RZ, R21, P1 ;  /* 0x000000ffff157224 */ /* 0x000fe200008e0615 */
[----:B------:R-:W-:-:S04]  /*1bb0*/  ISETP.GT.AND.EX P0, PT, R20, -0x1, PT, P3 ;  /* 0xffffffff1400780c */ /* 0x000fc80003f04330 */
[----:B------:R-:W-:Y:S02]  /*1bc0*/  SEL R21, R20, R21, P0 ;  /* 0x0000001514157207 */ /* 0x000fe40000000000 */
[----:B------:R-:W-:Y:S02]  /*1bd0*/  SEL R22, R22, R19, P0 ;  /* 0x0000001316167207 */ /* 0x000fe40000000000 */
[----:B------:R-:W-:-:S04]  /*1be0*/  ISETP.NE.U32.AND P1, PT, R21, RZ, PT ;  /* 0x000000ff1500720c */ /* 0x000fc80003f25070 */
[----:B------:R-:W-:Y:S01]  /*1bf0*/  SEL R19, R22, R21, !P1 ;  /* 0x0000001516137207 */ /* 0x000fe20004800000 */
[----:B------:R-:W-:-:S05]  /*1c00*/  @!P0 IMAD.MOV R18, RZ, RZ, -R18 ;  /* 0x000000ffff128224 */ /* 0x000fca00078e0a12 */
[----:B------:R-:W1:Y:S02]  /*1c10*/  FLO.U32 R19, R19 ;  /* 0x0000001300137300 */ /* 0x000e6400000e0000 */
[C---:B-1----:R-:W-:Y:S02]  /*1c20*/  IADD3 R23, PT, PT, -R19.reuse, 0x1f, RZ ;  /* 0x0000001f13177810 */ /* 0x042fe40007ffe1ff */
[----:B------:R-:W-:-:S03]  /*1c30*/  IADD3 R14, PT, PT, -R19, 0x3f, RZ ;  /* 0x0000003f130e7810 */ /* 0x000fc60007ffe1ff */
[----:B------:R-:W-:Y:S01]  /*1c40*/  @P1 IMAD.MOV R14, RZ, RZ, R23 ;  /* 0x000000ffff0e1224 */ /* 0x000fe200078e0217 */
[----:B------:R-:W-:-:S04]  /*1c50*/  SEL R23, R16, R17, P0 ;  /* 0x0000001110177207 */ /* 0x000fc80000000000 */
[----:B------:R-:W-:-:S13]  /*1c60*/  ISETP.NE.AND P1, PT, R14, RZ, PT ;  /* 0x000000ff0e00720c */ /* 0x000fda0003f25270 */
[----:B0-----:R-:W-:Y:S05]  /*1c70*/  @!P1 BRA `(.L_x_100) ;  /* 0x0000000000289947 */ /* 0x001fea0003800000 */
        /* <DEDUP_REMOVED lines=10> */
.L_x_100:
[----:B------:R-:W-:Y:S05]  /*1d20*/  BSYNC.RECONVERGENT B2 ;  /* 0x0000000000027941 */ /* 0x000fea0003800200 */
.L_x_99:
        /* <DEDUP_REMOVED lines=36> */
.L_x_94:
[----:B------:R-:W-:Y:S02]  /*1f70*/  IMAD.MOV.U32 R14, RZ, RZ, R0 ;  /* 0x000000ffff0e7224 */ /* 0x000fe400078e0000 */
[----:B------:R-:W-:Y:S02]  /*1f80*/  IMAD.MOV.U32 R15, RZ, RZ, 0x0 ;  /* 0x00000000ff0f7424 */ /* 0x000fe400078e00ff */
[----:B------:R-:W-:Y:S02]  /*1f90*/  IMAD.MOV.U32 R16, RZ, RZ, R20 ;  /* 0x000000ffff107224 */ /* 0x000fe400078e0014 */
[----:B------:R-:W-:Y:S02]  /*1fa0*/  IMAD.MOV.U32 R20, RZ, RZ, R23 ;  /* 0x000000ffff147224 */ /* 0x000fe400078e0017 */
[----:B------:R-:W-:Y:S01]  /*1fb0*/  IMAD.MOV.U32 R21, RZ, RZ, R9 ;  /* 0x000000ffff157224 */ /* 0x000fe200078e0009 */
[----:B------:R-:W-:Y:S06]  /*1fc0*/  RET.REL.NODEC R14 `(_Z23calculate_sum_of_tan_xyjP7Point3DPd) ;  /* 0xffffffe00e0c7950 */ /* 0x000fec0003c3ffff */
.L_x_101:
        /* <DEDUP_REMOVED lines=11> */
.L_x_125:


//--------------------- .text._Z13calculate_tanjP7Point3DPd --------------------------
	.section	.text._Z13calculate_tanjP7Point3DPd,"ax",@progbits
	.align	128
        .global         _Z13calculate_tanjP7Point3DPd
        .type           _Z13calculate_tanjP7Point3DPd,@function
        .size           _Z13calculate_tanjP7Point3DPd,(.L_x_126 - _Z13calculate_tanjP7Point3DPd)
        .other          _Z13calculate_tanjP7Point3DPd,@"STO_CUDA_ENTRY STV_DEFAULT"
_Z13calculate_tanjP7Point3DPd:
.text._Z13calculate_tanjP7Point3DPd:
[----:B------:R-:W0:Y:S01]  /*0000*/  LDC R1, c[0x0][0x37c] ;  /* 0x0000df00ff017b82 */ /* 0x000e220000000800 */
[----:B------:R-:W1:Y:S07]  /*0010*/  S2R R12, SR_CTAID.Z ;  /* 0x00000000000c7919 */ /* 0x000e6e0000002700 */
[----:B------:R-:W1:Y:S01]  /*0020*/  S2UR UR4, SR_CTAID.Y ;  /* 0x00000000000479c3 */ /* 0x000e620000002600 */
[----:B0-----:R-:W-:-:S07]  /*0030*/  VIADD R1, R1, 0xffffffd8 ;  /* 0xffffffd801017836 */ /* 0x001fce0000000000 */
[----:B------:R-:W1:Y:S08]  /*0040*/  LDC R5, c[0x0][0x380] ;  /* 0x0000e000ff057b82 */ /* 0x000e700000000800 */
[----:B------:R-:W0:Y:S08]  /*0050*/  S2UR UR5, SR_CgaCtaId ;  /* 0x00000000000579c3 */ /* 0x000e300000008800 */
[----:B------:R-:W2:Y:S08]  /*0060*/  S2UR UR6, SR_CTAID.X ;  /* 0x00000000000679c3 */ /* 0x000eb00000002500 */
[----:B------:R-:W3:Y:S01]  /*0070*/  LDC.64 R2, c[0x0][0x388] ;  /* 0x0000e200ff027b82 */ /* 0x000ee20000000a00 */
[----:B-1----:R-:W-:Y:S01]  /*0080*/  IMAD R12, R12, R5, UR4 ;  /* 0x000000040c0c7e24 */ /* 0x002fe2000f8e0205 */
[----:B------:R-:W-:-:S02]  /*0090*/  UMOV UR4, 0x400 ;  /* 0x0000040000047882 */ /* 0x000fc40000000000 */
[----:B0-----:R-:W-:Y:S01]  /*00a0*/  ULEA UR4, UR5, UR4, 0x18 ;  /* 0x0000000405047291 */ /* 0x001fe2000f8ec0ff */
[----:B--2---:R-:W-:-:S04]  /*00b0*/  IMAD R12, R12, R5, UR6 ;  /* 0x000000060c0c7e24 */ /* 0x004fc8000f8e0205 */
[----:B---3--:R-:W-:-:S05]  /*00c0*/  IMAD.WIDE.U32 R2, R12, 0x18, R2 ;  /* 0x000000180c027825 */ /* 0x008fca00078e0002 */
[----:B------:R-:W-:Y:S01]  /*00d0*/  STS.64 [UR4], R2 ;  /* 0x00000002ff007988 */ /* 0x000fe20008000a04 */
[----:B------:R-:W-:Y:S06]  /*00e0*/  BAR.SYNC.DEFER_BLOCKING 0x0 ;  /* 0x0000000000007b1d */ /* 0x000fec0000010000 */
[----:B------:R-:W0:Y:S01]  /*00f0*/  LDS.64 R4, [UR4] ;  /* 0x00000004ff047984 */ /* 0x000e220008000a00 */
[----:B------:R-:W0:Y:S03]  /*0100*/  LDCU.64 UR4, c[0x0][0x358] ;  /* 0x00006b00ff0477ac */ /* 0x000e260008000a00 */
[----:B0-----:R-:W2:Y:S04]  /*0110*/  LD.E.64 R6, desc[UR4][R4.64] ;  /* 0x0000000404067980 */ /* 0x001ea8000c101b00 */
[----:B------:R-:W2:Y:S04]  /*0120*/  LD.E.64 R8, desc[UR4][R4.64+0x8] ;  /* 0x0000080404087980 */ /* 0x000ea8000c101b00 */
[----:B------:R-:W3:Y:S01]  /*0130*/  LD.E.64 R16, desc[UR4][R4.64+0x10] ;  /* 0x0000100404107980 */ /* 0x000ee2000c101b00 */
        /* <DEDUP_REMOVED lines=8> */
[C---:B------:R-:W-:Y:S02]  /*01c0*/  DSETP.GE.AND P0, PT, |R16|.reuse, 2.14748364800000000000e+09, PT ;  /* 0x41e000001000742a */ /* 0x040fe40003f06200 */
        /* <DEDUP_REMOVED lines=13> */
[----:B------:R-:W-:-:S07]  /*02a0*/  MOV R10, 0x2c0 ;  /* 0x000002c0000a7802 */ /* 0x000fce0000000f00 */
[----:B------:R-:W-:Y:S05]  /*02b0*/  CALL.REL.NOINC `($_Z13calculate_tanjP7Point3DPd$__internal_trig_reduction_slowpathd) ;  /* 0x0000000400007944 */ /* 0x000fea0003c00000 */
.L_x_103:
[----:B------:R-:W-:-:S04]  /*02c0*/  LOP3.LUT R4, R4, 0x1, RZ, 0xc0, !PT ;  /* 0x0000000104047812 */ /* 0x000fc800078ec0ff */
[----:B------:R-:W-:-:S13]  /*02d0*/  ISETP.NE.U32.AND P0, PT, R4, 0x1, PT ;  /* 0x000000010400780c */ /* 0x000fda0003f05070 */
.L_x_102:
[----:B------:R-:W-:Y:S01]  /*02e0*/  DMUL R4, R2, R2 ;  /* 0x0000000202047228 */ /* 0x000fe20000000000 */
[----:B------:R-:W-:Y:S01]  /*02f0*/  IMAD.MOV.U32 R6, RZ, RZ, 0x5b27ebb1 ;  /* 0x5b27ebb1ff067424 */ /* 0x000fe200078e00ff */
[----:B------:R-:W-:Y:S01]  /*0300*/  UMOV UR6, 0x2799bcb9 ;  /* 0x2799bcb900067882 */ /* 0x000fe20000000000 */
[----:B------:R-:W-:Y:S01]  /*0310*/  IMAD.MOV.U32 R7, RZ, RZ, 0x3ef9757c ;  /* 0x3ef9757cff077424 */ /* 0x000fe200078e00ff */
[----:B------:R-:W-:Y:S01]  /*0320*/  UMOV UR7, 0x3ee48dac ;  /* 0x3ee48dac00077882 */ /* 0x000fe20000000000 */
[----:B------:R-:W0:Y:S04]  /*0330*/  LDC.64 R8, c[0x0][0x390] ;  /* 0x0000e400ff087b82 */ /* 0x000e280000000a00 */
        /* <DEDUP_REMOVED lines=9> */
[----:B0-----:R-:W-:-:S05]  /*03d0*/  IMAD.WIDE.U32 R12, R12, 0x8, R8 ;  /* 0x000000080c0c7825 */ /* 0x001fca00078e0008 */
        /* <DEDUP_REMOVED lines=44> */
.L_x_104:
[----:B------:R-:W-:Y:S01]  /*06a0*/  STG.E.64 desc[UR4][R12.64], R4 ;  /* 0x000000040c007986 */ /* 0x000fe2000c101b04 */
[----:B------:R-:W-:Y:S05]  /*06b0*/  EXIT ;  /* 0x000000000000794d */ /* 0x000fea0003800000 */
        .type           $_Z13calculate_tanjP7Point3DPd$__internal_trig_reduction_slowpathd,@function
        .size           $_Z13calculate_tanjP7Point3DPd$__internal_trig_reduction_slowpathd,(.L_x_126 - $_Z13calculate_tanjP7Point3DPd$__internal_trig_reduction_slowpathd)
$_Z13calculate_tanjP7Point3DPd$__internal_trig_reduction_slowpathd:
[--C-:B------:R-:W-:Y:S01]  /*06c0*/  SHF.R.U32.HI R6, RZ, 0x14, R17.reuse ;  /* 0x00000014ff067819 */ /* 0x100fe20000011611 */
[----:B------:R-:W-:Y:S02]  /*06d0*/  IMAD.MOV.U32 R9, RZ, RZ, R16 ;  /* 0x000000ffff097224 */ /* 0x000fe400078e0010 */
[----:B------:R-:W-:Y:S01]  /*06e0*/  IMAD.MOV.U32 R8, RZ, RZ, R17 ;  /* 0x000000ffff087224 */ /* 0x000fe200078e0011 */
[----:B------:R-:W-:Y:S01]  /*06f0*/  LOP3.LUT R0, R6, 0x7ff, RZ, 0xc0, !PT ;  /* 0x000007ff06007812 */ /* 0x000fe200078ec0ff */
[----:B------:R-:W-:-:S03]  /*0700*/  IMAD.MOV.U32 R4, RZ, RZ, RZ ;  /* 0x000000ffff047224 */ /* 0x000fc600078e00ff */
[----:B------:R-:W-:-:S13]  /*0710*/  ISETP.NE.AND P0, PT, R0, 0x7ff, PT ;  /* 0x000007ff0000780c */ /* 0x000fda0003f05270 */
[----:B------:R-:W-:Y:S05]  /*0720*/  @!P0 BRA `(.L_x_105) ;  /* 0x00000008002c8947 */ /* 0x000fea0003800000 */
[----:B------:R-:W-:Y:S01]  /*0730*/  VIADD R2, R0, 0xfffffc00 ;  /* 0xfffffc0000027836 */ /* 0x000fe20000000000 */
[----:B------:R-:W-:-:S04]  /*0740*/  CS2R R18, SRZ ;  /* 0x0000000000127805 */ /* 0x000fc8000001ff00 */
        /* <DEDUP_REMOVED lines=9> */
[----:B------:R-:W-:Y:S01]  /*07e0*/  IMAD.SHL.U32 R9, R9, 0x800, RZ ;  /* 0x0000080009097824 */ /* 0x000fe200078e00ff */
[----:B------:R-:W-:Y:S01]  /*07f0*/  IADD3 R8, PT, PT, RZ, -R0, -R7 ;  /* 0x80000000ff087210 */ /* 0x000fe20007ffe807 */
[----:B------:R-:W-:Y:S01]  /*0800*/  IMAD.MOV.U32 R14, RZ, RZ, RZ ;  /* 0x000000ffff0e7224 */ /* 0x000fe200078e00ff */
[----:B------:R-:W-:Y:S02]  /*0810*/  CS2R R18, SRZ ;  /* 0x0000000000127805 */ /* 0x000fe4000001ff00 */
[----:B------:R-:W-:Y:S01]  /*0820*/  LOP3.LUT R11, R11, 0x80000000, RZ, 0xfc, !PT ;  /* 0x800000000b0b7812 */ /* 0x000fe200078efcff */
[----:B------:R-:W1:Y:S01]  /*0830*/  LDCU.64 UR6, c[0x0][0x358] ;  /* 0x00006b00ff0677ac */ /* 0x000e620008000a00 */
[----:B------:R-:W-:-:S05]  /*0840*/  NOP ;  /* 0x0000000000007918 */ /* 0x000fca0000000000 */
.L_x_107:
[----:B0-----:R-:W-:-:S06]  /*0850*/  IMAD.WIDE R4, R13, 0x8, R2 ;  /* 0x000000080d047825 */ /* 0x001fcc00078e0202 */
[----:B-1----:R-:W2:Y:S01]  /*0860*/  LDG.E.64.CONSTANT R4, desc[UR6][R4.64] ;  /* 0x0000000604047981 */ /* 0x002ea2000c1e9b00 */
        /* <DEDUP_REMOVED lines=23> */
[----:B------:R-:W-:-:S07]  /*09e0*/  IMAD.MOV.U32 R13, RZ, RZ, R7 ;  /* 0x000000ffff0d7224 */ /* 0x000fce00078e0007 */
.L_x_106:
[----:B------:R-:W-:Y:S01]  /*09f0*/  LOP3.LUT P0, R21, R6, 0x3f, RZ, 0xc0, !PT ;  /* 0x0000003f06157812 */ /* 0x000fe2000780c0ff */
[----:B------:R-:W-:-:S04]  /*0a00*/  IMAD.IADD R0, R0, 0x1, R13 ;  /* 0x0000000100007824 */ /* 0x000fc800078e020d */
[----:B------:R-:W-:-:S05]  /*0a10*/  IMAD.U32 R23, R0, 0x8, R1 ;  /* 0x0000000800177824 */ /* 0x000fca00078e0001 */
[----:B------:R0:W-:Y:S04]  /*0a20*/  STL.64 [R23+-0x78], R18 ;  /* 0xffff881217007387 */ /* 0x0001e80000100a00 */
[----:B------:R-:W2:Y:S04]  /*0a30*/  @P0 LDL.64 R8, [R1+0x8] ;  /* 0x0000080001080983 */ /* 0x000ea80000100a00 */
[----:B------:R-:W3:Y:S04]  /*0a40*/  LDL.64 R2, [R1+0x10] ;  /* 0x0000100001027983 */ /* 0x000ee80000100a00 */
[----:B------:R-:W4:Y:S01]  /*0a50*/  LDL.64 R4, [R1+0x18] ;  /* 0x0000180001047983 */ /* 0x000f220000100a00 */
[----:B------:R-:W-:-:S02]  /*0a60*/  @P0 LOP3.LUT R0, R6, 0x3f, RZ, 0xc, !PT ;  /* 0x0000003f06000812 */ /* 0x000fc400078e0cff */
[--C-:B--2---:R-:W-:Y:S02]  /*0a70*/  @P0 SHF.R.U64 R7, R8, 0x1, R9.reuse ;  /* 0x0000000108070819 */ /* 0x104fe40000001209 */
[----:B------:R-:W-:Y:S02]  /*0a80*/  @P0 SHF.R.U32.HI R9, RZ, 0x1, R9 ;  /* 0x00000001ff090819 */ /* 0x000fe40000011609 */
[C---:B---3--:R-:W-:Y:S02]  /*0a90*/  @P0 SHF.L.U32 R11, R2.reuse, R21, RZ ;  /* 0x00000015020b0219 */ /* 0x048fe400000006ff */
[----:B------:R-:W-:Y:S02]  /*0aa0*/  @P0 SHF.R.U64 R6, R7, R0, R9 ;  /* 0x0000000007060219 */ /* 0x000fe40000001209 */
[--C-:B------:R-:W-:Y:S02]  /*0ab0*/  @P0 SHF.R.U32.HI R15, RZ, 0x1, R3.reuse ;  /* 0x00000001ff0f0819 */ /* 0x100fe40000011603 */
[----:B------:R-:W-:-:S02]  /*0ac0*/  @P0 SHF.R.U64 R13, R2, 0x1, R3 ;  /* 0x00000001020d0819 */ /* 0x000fc40000001203 */
[-C--:B------:R-:W-:Y:S02]  /*0ad0*/  @P0 SHF.L.U64.HI R8, R2, R21.reuse, R3 ;  /* 0x0000001502080219 */ /* 0x080fe40000010203 */
[----:B------:R-:W-:Y:S02]  /*0ae0*/  @P0 SHF.R.U32.HI R7, RZ, R0, R9 ;  /* 0x00000000ff070219 */ /* 0x000fe40000011609 */
[----:B------:R-:W-:Y:S02]  /*0af0*/  @P0 LOP3.LUT R2, R11, R6, RZ, 0xfc, !PT ;  /* 0x000000060b020212 */ /* 0x000fe400078efcff */
[----:B----4-:R-:W-:Y:S02]  /*0b00*/  @P0 SHF.L.U32 R9, R4, R21, RZ ;  /* 0x0000001504090219 */ /* 0x010fe400000006ff */
[----:B------:R-:W-:Y:S02]  /*0b10*/  @P0 SHF.R.U64 R14, R13, R0, R15 ;  /* 0x000000000d0e0219 */ /* 0x000fe4000000120f */
[----:B------:R-:W-:Y:S01]  /*0b20*/  @P0 LOP3.LUT R3, R8, R7, RZ, 0xfc, !PT ;  /* 0x0000000708030212 */ /* 0x000fe200078efcff */
[----:B------:R-:W-:Y:S01]  /*0b30*/  IMAD.SHL.U32 R8, R2, 0x4, RZ ;  /* 0x0000000402087824 */ /* 0x000fe200078e00ff */
        /* <DEDUP_REMOVED lines=22> */
[----:B------:R-:W1:Y:S02]  /*0ca0*/  FLO.U32 R3, R3 ;  /* 0x0000000300037300 */ /* 0x000e6400000e0000 */
[C---:B-1----:R-:W-:Y:S02]  /*0cb0*/  IADD3 R7, PT, PT, -R3.reuse, 0x1f, RZ ;  /* 0x0000001f03077810 */ /* 0x042fe40007ffe1ff */
[----:B------:R-:W-:-:S03]  /*0cc0*/  IADD3 R0, PT, PT, -R3, 0x3f, RZ ;  /* 0x0000003f03007810 */ /* 0x000fc60007ffe1ff */
[----:B------:R-:W-:-:S05]  /*0cd0*/  @P1 IMAD.MOV R0, RZ, RZ, R7 ;  /* 0x000000ffff001224 */ /* 0x000fca00078e0207 */
[----:B------:R-:W-:-:S13]  /*0ce0*/  ISETP.NE.AND P1, PT, R0, RZ, PT ;  /* 0x000000ff0000720c */ /* 0x000fda0003f25270 */
[----:B0-----:R-:W-:Y:S05]  /*0cf0*/  @!P1 BRA `(.L_x_108) ;  /* 0x0000000000289947 */ /* 0x001fea0003800000 */
[--C-:B------:R-:W-:Y:S02]  /*0d00*/  SHF.R.U64 R7, R8, 0x1, R9.reuse ;  /* 0x0000000108077819 */ /* 0x100fe40000001209 */
[C---:B------:R-:W-:Y:S02]  /*0d10*/  LOP3.LUT R3, R0.reuse, 0x3f, RZ, 0xc0, !PT ;  /* 0x0000003f00037812 */ /* 0x040fe400078ec0ff */
        /* <DEDUP_REMOVED lines=8> */
.L_x_108:
[----:B------:R-:W-:Y:S01]  /*0da0*/  IMAD.WIDE.U32 R8, R13, 0x2168c235, RZ ;  /* 0x2168c2350d087825 */ /* 0x000fe200078e00ff */
[----:B------:R-:W-:-:S03]  /*0db0*/  SHF.R.U32.HI R5, RZ, 0x1e, R5 ;  /* 0x0000001eff057819 */ /* 0x000fc60000011605 */
[----:B------:R-:W-:Y:S01]  /*0dc0*/  IMAD.MOV.U32 R6, RZ, RZ, R9 ;  /* 0x000000ffff067224 */ /* 0x000fe200078e0009 */
[----:B------:R-:W-:Y:S01]  /*0dd0*/  IADD3 RZ, P1, PT, R8, R8, RZ ;  /* 0x0000000808ff7210 */ /* 0x000fe20007f3e0ff */
[----:B------:R-:W-:Y:S01]  /*0de0*/  IMAD.MOV.U32 R7, RZ, RZ, RZ ;  /* 0x000000ffff077224 */ /* 0x000fe200078e00ff */
[----:B------:R-:W-:Y:S01]  /*0df0*/  LEA.HI R4, R4, R5, RZ, 0x1 ;  /* 0x0000000504047211 */ /* 0x000fe200078f08ff */
[----:B------:R-:W-:-:S04]  /*0e00*/  IMAD.HI.U32 R3, R2, -0x36f0255e, RZ ;  /* 0xc90fdaa202037827 */ /* 0x000fc800078e00ff */
[----:B------:R-:W-:-:S04]  /*0e10*/  IMAD.WIDE.U32 R6, R13, -0x36f0255e, R6 ;  /* 0xc90fdaa20d067825 */ /* 0x000fc800078e0006 */
[C---:B------:R-:W-:Y:S02]  /*0e20*/  IMAD R9, R2.reuse, -0x36f0255e, RZ ;  /* 0xc90fdaa202097824 */ /* 0x040fe400078e02ff */
[----:B------:R-:W-:-:S04]  /*0e30*/  IMAD.WIDE.U32 R6, P2, R2, 0x2168c235, R6 ;  /* 0x2168c23502067825 */ /* 0x000fc80007840006 */
[----:B------:R-:W-:Y:S01]  /*0e40*/  IMAD.X R2, RZ, RZ, R3, P2 ;  /* 0x000000ffff027224 */ /* 0x000fe200010e0603 */
[----:B------:R-:W-:Y:S02]  /*0e50*/  IADD3 R3, P2, PT, R9, R7, RZ ;  /* 0x0000000709037210 */ /* 0x000fe40007f5e0ff */
[----:B------:R-:W-:Y:S02]  /*0e60*/  IADD3.X RZ, P1, PT, R6, R6, RZ, P1, !PT ;  /* 0x0000000606ff7210 */ /* 0x000fe40000f3e4ff */
        /* <DEDUP_REMOVED lines=12> */
[----:B------:R-:W-:-:S02]  /*0f30*/  @!P0 LOP3.LUT R17, R17, 0x80000000, RZ, 0x3c, !PT ;  /* 0x8000000011118812 */ /* 0x000fc400078e3cff */
[----:B------:R-:W-:Y:S01]  /*0f40*/  SHF.R.U64 R2, R2, 0xa, R3 ;  /* 0x0000000a02027819 */ /* 0x000fe20000001203 */
[----:B------:R-:W-:-:S03]  /*0f50*/  IMAD.SHL.U32 R0, R0, 0x100000, RZ ;  /* 0x0010000000007824 */ /* 0x000fc600078e00ff */
[----:B------:R-:W-:-:S03]  /*0f60*/  IADD3 R2, P2, PT, R2, 0x1, RZ ;  /* 0x0000000102027810 */ /* 0x000fc60007f5e0ff */
[----:B------:R-:W-:Y:S01]  /*0f70*/  @P1 IMAD.MOV R4, RZ, RZ, -R4 ;  /* 0x000000ffff041224 */ /* 0x000fe200078e0a04 */
[----:B------:R-:W-:-:S04]  /*0f80*/  LEA.HI.X R3, R3, RZ, RZ, 0x16, P2 ;  /* 0x000000ff03037211 */ /* 0x000fc800010fb4ff */
[--C-:B------:R-:W-:Y:S02]  /*0f90*/  SHF.R.U64 R2, R2, 0x1, R3.reuse ;  /* 0x0000000102027819 */ /* 0x100fe40000001203 */
[----:B------:R-:W-:Y:S02]  /*0fa0*/  SHF.R.U32.HI R3, RZ, 0x1, R3 ;  /* 0x00000001ff037819 */ /* 0x000fe40000011603 */
[----:B------:R-:W-:-:S04]  /*0fb0*/  IADD3 R9, P2, P3, RZ, RZ, R2 ;  /* 0x000000ffff097210 */ /* 0x000fc80007b5e002 */
[----:B------:R-:W-:-:S04]  /*0fc0*/  IADD3.X R0, PT, PT, R0, 0x3fe00000, R3, P2, P3 ;  /* 0x3fe0000000007810 */ /* 0x000fc800017e6403 */
[----:B------:R-:W-:-:S07]  /*0fd0*/  LOP3.LUT R8, R0, R17, RZ, 0xfc, !PT ;  /* 0x0000001100087212 */ /* 0x000fce00078efcff */
.L_x_105:
[----:B------:R-:W-:Y:S02]  /*0fe0*/  IMAD.MOV.U32 R11, RZ, RZ, 0x0 ;  /* 0x00000000ff0b7424 */ /* 0x000fe400078e00ff */
[----:B------:R-:W-:Y:S02]  /*0ff0*/  IMAD.MOV.U32 R2, RZ, RZ, R9 ;  /* 0x000000ffff027224 */ /* 0x000fe400078e0009 */
[----:B------:R-:W-:Y:S01]  /*1000*/  IMAD.MOV.U32 R3, RZ, RZ, R8 ;  /* 0x000000ffff037224 */ /* 0x000fe200078e0008 */
[----:B------:R-:W-:Y:S06]  /*1010*/  RET.REL.NODEC R10 `(_Z13calculate_tanjP7Point3DPd) ;  /* 0xffffffec0af87950 */ /* 0x000fec0003c3ffff */
.L_x_109:
        /* <DEDUP_REMOVED lines=14> */
.L_x_126:


//--------------------- .text._Z13calculate_sinjP7Point2DPd --------------------------
	.section	.text._Z13calculate_sinjP7Point2DPd,"ax",@progbits
	.align	128
        .global         _Z13calculate_sinjP7Point2DPd
        .type           _Z13calculate_sinjP7Point2DPd,@function
        .size           _Z13calculate_sinjP7Point2DPd,(.L_x_127 - _Z13calculate_sinjP7Point2DPd)
        .other          _Z13calculate_sinjP7Point2DPd,@"STO_CUDA_ENTRY STV_DEFAULT"
_Z13calculate_sinjP7Point2DPd:
.text._Z13calculate_sinjP7Point2DPd:
[----:B------:R-:W0:Y:S01]  /*0000*/  LDC R1, c[0x0][0x37c] ;  /* 0x0000df00ff017b82 */ /* 0x000e220000000800 */
[----:B------:R-:W1:Y:S07]  /*0010*/  S2R R3, SR_TID.X ;  /* 0x0000000000037919 */ /* 0x000e6e0000002100 */
[----:B------:R-:W1:Y:S01]  /*0020*/  S2UR UR4, SR_CTAID.X ;  /* 0x00000000000479c3 */ /* 0x000e620000002500 */
[----:B------:R-:W2:Y:S01]  /*0030*/  LDCU UR8, c[0x0][0x380] ;  /* 0x00007000ff0877ac */ /* 0x000ea20008000800 */
[----:B0-----:R-:W-:Y:S01]  /*0040*/  VIADD R1, R1, 0xffffffd8 ;  /* 0xffffffd801017836 */ /* 0x001fe20000000000 */
[----:B------:R-:W0:Y:S01]  /*0050*/  S2R R7, SR_TID.Y ;  /* 0x0000000000077919 */ /* 0x000e220000002200 */
[----:B------:R-:W3:Y:S04]  /*0060*/  LDCU.64 UR6, c[0x0][0x358] ;  /* 0x00006b00ff0677ac */ /* 0x000ee80008000a00 */
[----:B------:R-:W1:Y:S08]  /*0070*/  LDC R10, c[0x0][0x360] ;  /* 0x0000d800ff0a7b82 */ /* 0x000e700000000800 */
[----:B------:R-:W0:Y:S08]  /*0080*/  S2UR UR5, SR_CTAID.Y ;  /* 0x00000000000579c3 */ /* 0x000e300000002600 */
[----:B------:R-:W0:Y:S08]  /*0090*/  LDC R0, c[0x0][0x364] ;  /* 0x0000d900ff007b82 */ /* 0x000e300000000800 */
[----:B------:R-:W4:Y:S01]  /*00a0*/  LDC.64 R4, c[0x0][0x388] ;  /* 0x0000e200ff047b82 */ /* 0x000f220000000a00 */
[----:B-1----:R-:W-:-:S02]  /*00b0*/  IMAD R10, R10, UR4, R3 ;  /* 0x000000040a0a7c24 */ /* 0x002fc4000f8e0203 */
[----:B0-----:R-:W-:-:S04]  /*00c0*/  IMAD R3, R0, UR5, R7 ;  /* 0x0000000500037c24 */ /* 0x001fc8000f8e0207 */
[----:B--2---:R-:W-:-:S04]  /*00d0*/  IMAD R10, R10, UR8, R3 ;  /* 0x000000080a0a7c24 */ /* 0x004fc8000f8e0203 */
[----:B----4-:R-:W-:-:S05]  /*00e0*/  IMAD.WIDE.U32 R4, R10, 0x10, R4 ;  /* 0x000000100a047825 */ /* 0x010fca00078e0004 */
[----:B---3--:R-:W2:Y:S04]  /*00f0*/  LDG.E.64 R16, desc[UR6][R4.64] ;  /* 0x0000000604107981 */ /* 0x008ea8000c1e1b00 */
[----:B------:R-:W2:Y:S01]  /*0100*/  LDG.E.64 R2, desc[UR6][R4.64+0x8] ;  /* 0x0000080604027981 */ /* 0x000ea2000c1e1b00 */
[----:B------:R-:W0:Y:S01]  /*0110*/  S2UR UR5, SR_CgaCtaId ;  /* 0x00000000000579c3 */ /* 0x000e220000008800 */
[----:B------:R-:W-:Y:S01]  /*0120*/  UMOV UR4, 0x400 ;  /* 0x0000040000047882 */ /* 0x000fe20000000000 */
[----:B------:R-:W-:Y:S01]  /*0130*/  BSSY.RECONVERGENT B0, `(.L_x_110) ;  /* 0x000001a000007945 */ /* 0x000fe20003800200 */
[----:B0-----:R-:W-:-:S09]  /*0140*/  ULEA UR4, UR5, UR4, 0x18 ;  /* 0x0000000405047291 */ /* 0x001fd2000f8ec0ff */
[----:B------:R0:W-:Y:S01]  /*0150*/  STS.64 [UR4], R4 ;  /* 0x00000004ff007988 */ /* 0x0001e20008000a04 */
[----:B--2---:R-:W-:-:S08]  /*0160*/  DADD R16, R16, R2 ;  /* 0x0000000010107229 */ /* 0x004fd00000000002 */
[----:B------:R-:W-:-:S14]  /*0170*/  DSETP.NEU.AND P0, PT, |R16|, +INF , PT ;  /* 0x7ff000001000742a */ /* 0x000fdc0003f0d200 */
[----:B------:R-:W-:Y:S01]  /*0180*/  @!P0 DMUL R2, RZ, R16 ;  /* 0x00000010ff028228 */ /* 0x000fe20000000000 */
[----:B------:R-:W-:Y:S01]  /*0190*/  @!P0 IMAD.MOV.U32 R0, RZ, RZ, RZ ;  /* 0x000000ffff008224 */ /* 0x000fe200078e00ff */
[----:B0-----:R-:W-:Y:S09]  /*01a0*/  @!P0 BRA `(.L_x_111) ;  /* 0x0000000000488947 */ /* 0x001ff20003800000 */
[----:B------:R-:W-:Y:S01]  /*01b0*/  UMOV UR4, 0x6dc9c883 ;  /* 0x6dc9c88300047882 */ /* 0x000fe20000000000 */
[----:B------:R-:W-:Y:S01]  /*01c0*/  UMOV UR5, 0x3fe45f30 ;  /* 0x3fe45f3000057882 */ /* 0x000fe20000000000 */
[C---:B------:R-:W-:Y:S02]  /*01d0*/  DSETP.GE.AND P0, PT, |R16|.reuse, 2.14748364800000000000e+09, PT ;  /* 0x41e000001000742a */ /* 0x040fe40003f06200 */
        /* <DEDUP_REMOVED lines=14> */
[----:B------:R-:W-:Y:S05]  /*02c0*/  CALL.REL.NOINC `($_Z13calculate_sinjP7Point2DPd$__internal_trig_reduction_slowpathd) ;  /* 0x0000000000887944 */ /* 0x000fea0003c00000 */
.L_x_111:
[----:B------:R-:W-:Y:S05]  /*02d0*/  BSYNC.RECONVERGENT B0 ;  /* 0x0000000000007941 */ /* 0x000fea0003800200 */
.L_x_110:
[----:B------:R-:W0:Y:S01]  /*02e0*/  LDCU.64 UR4, c[0x4][0x8] ;  /* 0x01000100ff0477ac */ /* 0x000e220008000a00 */
[----:B------:R-:W-:-:S05]  /*02f0*/  IMAD.SHL.U32 R4, R0, 0x40, RZ ;  /* 0x0000004000047824 */ /* 0x000fca00078e00ff */
[----:B------:R-:W-:-:S04]  /*0300*/  LOP3.LUT R4, R4, 0x40, RZ, 0xc0, !PT ;  /* 0x0000004004047812 */ /* 0x000fc800078ec0ff */
[----:B0-----:R-:W-:-:S05]  /*0310*/  IADD3 R20, P0, PT, R4, UR4, RZ ;  /* 0x0000000404147c10 */ /* 0x001fca000ff1e0ff */
[----:B------:R-:W-:-:S05]  /*0320*/  IMAD.X R21, RZ, RZ, UR5, P0 ;  /* 0x00000005ff157e24 */ /* 0x000fca00080e06ff */
[----:B------:R-:W2:Y:S04]  /*0330*/  LDG.E.128.CONSTANT R16, desc[UR6][R20.64] ;  /* 0x0000000614107981 */ /* 0x000ea8000c1e9d00 */
[----:B------:R-:W3:Y:S04]  /*0340*/  LDG.E.128.CONSTANT R12, desc[UR6][R20.64+0x10] ;  /* 0x00001006140c7981 */ /* 0x000ee8000c1e9d00 */
[----:B------:R-:W4:Y:S01]  /*0350*/  LDG.E.128.CONSTANT R4, desc[UR6][R20.64+0x20] ;  /* 0x0000200614047981 */ /* 0x000f22000c1e9d00 */
[----:B------:R-:W-:Y:S01]  /*0360*/  LOP3.LUT R8, R0, 0x1, RZ, 0xc0, !PT ;  /* 0x0000000100087812 */ /* 0x000fe200078ec0ff */
[----:B------:R-:W-:-:S02]  /*0370*/  IMAD.MOV.U32 R22, RZ, RZ, 0x20fd8164 ;  /* 0x20fd8164ff167424 */ /* 0x000fc400078e00ff */
[----:B------:R-:W-:Y:S01]  /*0380*/  IMAD.MOV.U32 R11, RZ, RZ, 0x3da8ff83 ;  /* 0x3da8ff83ff0b7424 */ /* 0x000fe200078e00ff */
[----:B------:R-:W-:Y:S01]  /*0390*/  ISETP.NE.U32.AND P0, PT, R8, 0x1, PT ;  /* 0x000000010800780c */ /* 0x000fe20003f05070 */
[----:B------:R-:W-:-:S03]  /*03a0*/  DMUL R8, R2, R2 ;  /* 0x0000000202087228 */ /* 0x000fc60000000000 */
[----:B------:R-:W-:Y:S02]  /*03b0*/  FSEL R22, R22, -8.06006814911005101289e+34, !P0 ;  /* 0xf9785eba16167808 */ /* 0x000fe40004000000 */
[----:B------:R-:W-:-:S06]  /*03c0*/  FSEL R23, -R11, 0.11223486810922622681, !P0 ;  /* 0x3de5db650b177808 */ /* 0x000fcc0004000100 */
[----:B--2---:R-:W-:-:S08]  /*03d0*/  DFMA R16, R8, R22, R16 ;  /* 0x000000160810722b */ /* 0x004fd00000000010 */
[----:B------:R-:W-:-:S08]  /*03e0*/  DFMA R16, R8, R16, R18 ;  /* 0x000000100810722b */ /* 0x000fd00000000012 */
[----:B---3--:R-:W-:-:S08]  /*03f0*/  DFMA R12, R8, R16, R12 ;  /* 0x00000010080c722b */ /* 0x008fd0000000000c */
[----:B------:R-:W-:-:S08]  /*0400*/  DFMA R12, R8, R12, R14 ;  /* 0x0000000c080c722b */ /* 0x000fd0000000000e */
[----:B----4-:R-:W-:-:S08]  /*0410*/  DFMA R4, R8, R12, R4 ;  /* 0x0000000c0804722b */ /* 0x010fd00000000004 */
[----:B------:R-:W-:Y:S01]  /*0420*/  DFMA R4, R8, R4, R6 ;  /* 0x000000040804722b */ /* 0x000fe20000000006 */
[----:B------:R-:W0:Y:S07]  /*0430*/  LDC.64 R6, c[0x0][0x390] ;  /* 0x0000e400ff067b82 */ /* 0x000e2e0000000a00 */
[----:B------:R-:W-:Y:S02]  /*0440*/  DFMA R2, R4, R2, R2 ;  /* 0x000000020402722b */ /* 0x000fe40000000002 */
[----:B------:R-:W-:-:S10]  /*0450*/  DFMA R4, R8, R4, 1 ;  /* 0x3ff000000804742b */ /* 0x000fd40000000004 */
[----:B------:R-:W-:Y:S02]  /*0460*/  FSEL R4, R4, R2, !P0 ;  /* 0x0000000204047208 */ /* 0x000fe40004000000 */
[----:B------:R-:W-:Y:S02]  /*0470*/  FSEL R5, R5, R3, !P0 ;  /* 0x0000000305057208 */ /* 0x000fe40004000000 */
[----:B------:R-:W-:Y:S01]  /*0480*/  LOP3.LUT P0, RZ, R0, 0x2, RZ, 0xc0, !PT ;  /* 0x0000000200ff7812 */ /* 0x000fe2000780c0ff */
[----:B0-----:R-:W-:-:S03]  /*0490*/  IMAD.WIDE.U32 R10, R10, 0x8, R6 ;  /* 0x000000080a0a7825 */ /* 0x001fc600078e0006 */
[----:B------:R-:W-:-:S10]  /*04a0*/  DADD R2, RZ, -R4 ;  /* 0x00000000ff027229 */ /* 0x000fd40000000804 */
[----:B------:R-:W-:Y:S02]  /*04b0*/  FSEL R2, R4, R2, !P0 ;  /* 0x0000000204027208 */ /* 0x000fe40004000000 */
[----:B------:R-:W-:-:S05]  /*04c0*/  FSEL R3, R5, R3, !P0 ;  /* 0x0000000305037208 */ /* 0x000fca0004000000 */
[----:B------:R-:W-:Y:S01]  /*04d0*/  STG.E.64 desc[UR6][R10.64], R2 ;  /* 0x000000020a007986 */ /* 0x000fe2000c101b06 */
[----:B------:R-:W-:Y:S05]  /*04e0*/  EXIT ;  /* 0x000000000000794d */ /* 0x000fea0003800000 */
        .type           $_Z13calculate_sinjP7Point2DPd$__internal_trig_reduction_slowpathd,@function
        .size           $_Z13calculate_sinjP7Point2DPd$__internal_trig_reduction_slowpathd,(.L_x_127 - $_Z13calculate_sinjP7Point2DPd$__internal_trig_reduction_slowpathd)
$_Z13calculate_sinjP7Point2DPd$__internal_trig_reduction_slowpathd:
        /* <DEDUP_REMOVED lines=24> */
[----:B------:R-:W-:Y:S01]  /*0670*/  LOP3.LUT R13, R13, 0x80000000, RZ, 0xfc, !PT ;  /* 0x800000000d0d7812 */ /* 0x000fe200078efcff */
[----:B------:R-:W1:Y:S06]  /*0680*/  LDC.64 R2, c[0x4][RZ] ;  /* 0x01000000ff027b82 */ /* 0x000e6c0000000a00 */
.L_x_116:
[----:B0-----:R-:W-:Y:S01]  /*0690*/  R2UR UR4, R8 ;  /* 0x00000000080472ca */ /* 0x001fe200000e0000 */
[----:B-1----:R-:W-:Y:S01]  /*06a0*/  IMAD.WIDE R4, R21, 0x8, R2 ;  /* 0x0000000815047825 */ /* 0x002fe200078e0202 */
[----:B------:R-:W-:-:S13]  /*06b0*/  R2UR UR5, R9 ;  /* 0x00000000090572ca */ /* 0x000fda00000e0000 */
        /* <DEDUP_REMOVED lines=25> */
.L_x_115:
[----:B------:R-:W-:-:S07]  /*0850*/  IMAD.MOV.U32 R21, RZ, RZ, R0 ;  /* 0x000000ffff157224 */ /* 0x000fce00078e0000 */
.L_x_114:
[----:B------:R-:W-:Y:S05]  /*0860*/  BSYNC.RECONVERGENT B1 ;  /* 0x0000000000017941 */ /* 0x000fea0003800200 */
.L_x_113:
        /* <DEDUP_REMOVED lines=12> */
[----:B------:R-:W-:Y:S02]  /*0930*/  @P0 SHF.R.U64 R6, R7, R0, R9 ;  /* 0x0000000007060219 */ /* 0x000fe40000001209 */
[--C-:B------:R-:W-:Y:S02]  /*0940*/  @P0 SHF.R.U32.HI R15, RZ, 0x1, R3.reuse ;  /* 0x00000001ff0f0819 */ /* 0x100fe40000011603 */
[C-C-:B------:R-:W-:Y:S02]  /*0950*/  @P0 SHF.R.U64 R13, R2.reuse, 0x1, R3.reuse ;  /* 0x00000001020d0819 */ /* 0x140fe40000001203 */
[----:B------:R-:W-:-:S02]  /*0960*/  @P0 SHF.L.U64.HI R8, R2, R23, R3 ;  /* 0x0000001702080219 */ /* 0x000fc40000010203 */
        /* <DEDUP_REMOVED lines=44> */
.L_x_118:
[----:B------:R-:W-:Y:S05]  /*0c30*/  BSYNC.RECONVERGENT B1 ;  /* 0x0000000000017941 */ /* 0x000fea0003800200 */
.L_x_117:
        /* <DEDUP_REMOVED lines=36> */
.L_x_112:
[----:B------:R-:W-:Y:S02]  /*0e80*/  IMAD.MOV.U32 R13, RZ, RZ, 0x0 ;  /* 0x00000000ff0d7424 */ /* 0x000fe400078e00ff */
[----:B------:R-:W-:Y:S02]  /*0e90*/  IMAD.MOV.U32 R0, RZ, RZ, R4 ;  /* 0x000000ffff007224 */ /* 0x000fe400078e0004 */
[----:B------:R-:W-:Y:S02]  /*0ea0*/  IMAD.MOV.U32 R2, RZ, RZ, R11 ;  /* 0x000000ffff027224 */ /* 0x000fe400078e000b */
[----:B------:R-:W-:Y:S01]  /*0eb0*/  IMAD.MOV.U32 R3, RZ, RZ, R14 ;  /* 0x000000ffff037224 */ /* 0x000fe200078e000e */
[----:B------:R-:W-:Y:S06]  /*0ec0*/  RET.REL.NODEC R12 `(_Z13calculate_sinjP7Point2DPd) ;  /* 0xfffffff00c4c7950 */ /* 0x000fec0003c3ffff */
.L_x_119:
        /* <DEDUP_REMOVED lines=11> */
.L_x_127:


//--------------------- .text._Z13generate_cubeP7Point3Di --------------------------
	.section	.text._Z13generate_cubeP7Point3Di,"ax",@progbits
	.align	128
        .global         _Z13generate_cubeP7Point3Di
        .type           _Z13generate_cubeP7Point3Di,@function
        .size           _Z13generate_cubeP7Point3Di,(.L_x_134 - _Z13generate_cubeP7Point3Di)
        .other          _Z13generate_cubeP7Point3Di,@"STO_CUDA_ENTRY STV_DEFAULT"
_Z13generate_cubeP7Point3Di:
.text._Z13generate_cubeP7Point3Di:
[----:B------:R-:W-:Y:S01]  /*0000*/  LDC R1, c[0x0][0x37c] ;  /* 0x0000df00ff017b82 */ /* 0x000fe20000000800 */
[----:B------:R-:W0:Y:S07]  /*0010*/  S2R R10, SR_CTAID.Y ;  /* 0x00000000000a7919 */ /* 0x000e2e0000002600 */
[----:B------:R-:W0:Y:S01]  /*0020*/  S2UR UR6, SR_CTAID.X ;  /* 0x00000000000679c3 */ /* 0x000e220000002500 */
[----:B------:R-:W0:Y:S07]  /*0030*/  S2R R13, SR_CTAID.Z ;  /* 0x00000000000d7919 */ /* 0x000e2e0000002700 */
[----:B------:R-:W1:Y:S01]  /*0040*/  LDC R11, c[0x0][0x388] ;  /* 0x0000e200ff0b7b82 */ /* 0x000e620000000800 */
[----:B0-----:R-:W-:-:S04]  /*0050*/  VIMNMX3.U32 R0, R10, UR6, R13, !PT ;  /* 0x000000060a007c0f */ /* 0x001fc8000f80000d */
[----:B-1----:R-:W-:-:S13]  /*0060*/  ISETP.GE.U32.AND P0, PT, R0, R11, PT ;  /* 0x0000000b0000720c */ /* 0x002fda0003f06070 */
[----:B------:R-:W-:Y:S05]  /*0070*/  @P0 EXIT ;  /* 0x000000000000094d */ /* 0x000fea0003800000 */
[----:B------:R-:W0:Y:S01]  /*0080*/  LDC.64 R8, c[0x0][0x380] ;  /* 0x0000e000ff087b82 */ /* 0x000e220000000a00 */
[----:B------:R-:W1:Y:S01]  /*0090*/  I2F.F64.U32 R2, UR6 ;  /* 0x0000000600027d12 */ /* 0x000e620008201800 */
[----:B------:R-:W2:Y:S01]  /*00a0*/  LDCU.64 UR4, c[0x0][0x358] ;  /* 0x00006b00ff0477ac */ /* 0x000ea20008000a00 */
[----:B------:R-:W-:Y:S01]  /*00b0*/  IMAD R0, R11, UR6, R10 ;  /* 0x000000060b007c24 */ /* 0x000fe2000f8e020a */
[----:B------:R-:W-:-:S03]  /*00c0*/  UMOV UR6, 0x5443d6f4 ;  /* 0x5443d6f400067882 */ /* 0x000fc60000000000 */
[----:B------:R-:W-:Y:S01]  /*00d0*/  IMAD R11, R0, R11, R13 ;  /* 0x0000000b000b7224 */ /* 0x000fe200078e020d */
[----:B------:R-:W-:Y:S01]  /*00e0*/  UMOV UR7, 0x400921fb ;  /* 0x400921fb00077882 */ /* 0x000fe20000000000 */
[----:B------:R-:W3:Y:S01]  /*00f0*/  I2F.F64.U32 R4, R10 ;  /* 0x0000000a00047312 */ /* 0x000ee20000201800 */
[----:B-1----:R-:W-:-:S07]  /*0100*/  DADD R2, R2, -UR6 ;  /* 0x8000000602027e29 */ /* 0x002fce0008000000 */
[----:B------:R-:W1:Y:S01]  /*0110*/  I2F.F64.U32 R6, R13 ;  /* 0x0000000d00067312 */ /* 0x000e620000201800 */
[----:B---3--:R-:W-:Y:S01]  /*0120*/  DADD R4, R4, -UR6 ;  /* 0x8000000604047e29 */ /* 0x008fe20008000000 */
[----:B0-----:R-:W-:-:S05]  /*0130*/  IMAD.WIDE.U32 R8, R11, 0x18, R8 ;  /* 0x000000180b087825 */ /* 0x001fca00078e0008 */
[----:B--2---:R-:W-:Y:S01]  /*0140*/  STG.E.64 desc[UR4][R8.64], R2 ;  /* 0x0000000208007986 */ /* 0x004fe2000c101b04 */
[----:B-1----:R-:W-:-:S03]  /*0150*/  DADD R6, R6, -UR6 ;  /* 0x8000000606067e29 */ /* 0x002fc60008000000 */
[----:B------:R-:W-:Y:S04]  /*0160*/  STG.E.64 desc[UR4][R8.64+0x8], R4 ;  /* 0x0000080408007986 */ /* 0x000fe8000c101b04 */
[----:B------:R-:W-:Y:S01]  /*0170*/  STG.E.64 desc[UR4][R8.64+0x10], R6 ;  /* 0x0000100608007986 */ /* 0x000fe2000c101b04 */
[----:B------:R-:W-:Y:S05]  /*0180*/  EXIT ;  /* 0x000000000000794d */ /* 0x000fea0003800000 */
.L_x_120:
        /* <DEDUP_REMOVED lines=15> */
.L_x_134:


//--------------------- .text._Z15generate_squareP7Point2Dj --------------------------
	.section	.text._Z15generate_squareP7Point2Dj,"ax",@progbits
	.align	128
        .global         _Z15generate_squareP7Point2Dj
        .type           _Z15generate_squareP7Point2Dj,@function
        .size           _Z15generate_squareP7Point2Dj,(.L_x_135 - _Z15generate_squareP7Point2Dj)
        .other          _Z15generate_squareP7Point2Dj,@"STO_CUDA_ENTRY STV_DEFAULT"
_Z15generate_squareP7Point2Dj:
.text._Z15generate_squareP7Point2Dj:
[----:B------:R-:W-:Y:S01]  /*0000*/  LDC R1, c[0x0][0x37c] ;  /* 0x0000df00ff017b82 */ /* 0x000fe20000000800 */
[----:B------:R-:W0:Y:S07]  /*0010*/  S2R R3, SR_TID.X ;  /* 0x0000000000037919 */ /* 0x000e2e0000002100 */
[----:B------:R-:W0:Y:S01]  /*0020*/  LDC R0, c[0x0][0x360] ;  /* 0x0000d800ff007b82 */ /* 0x000e220000000800 */
[----:B------:R-:W1:Y:S01]  /*0030*/  LDCU UR6, c[0x0][0x388] ;  /* 0x00007100ff0677ac */ /* 0x000e620008000800 */
[----:B------:R-:W2:Y:S06]  /*0040*/  S2R R2, SR_TID.Y ;  /* 0x0000000000027919 */ /* 0x000eac0000002200 */
[----:B------:R-:W0:Y:S08]  /*0050*/  S2UR UR4, SR_CTAID.X ;  /* 0x00000000000479c3 */ /* 0x000e300000002500 */
        /* <DEDUP_REMOVED lines=8> */
[----:B------:R-:W1:Y:S01]  /*00e0*/  I2F.F64.U32 R2, R11 ;  /* 0x0000000b00027312 */ /* 0x000e620000201800 */
[----:B------:R-:W2:Y:S01]  /*00f0*/  LDCU.64 UR4, c[0x0][0x358] ;  /* 0x00006b00ff0477ac */ /* 0x000ea20008000a00 */
[----:B------:R-:W-:Y:S01]  /*0100*/  HFMA2 R6, -RZ, RZ, 68.1875, -111.25 ;  /* 0x5443d6f4ff067431 */ /* 0x000fe200000001ff */
[----:B------:R-:W-:Y:S01]  /*0110*/  MOV R7, 0x400921fb ;  /* 0x400921fb00077802 */ /* 0x000fe20000000f00 */
[----:B------:R-:W-:Y:S01]  /*0120*/  IMAD R13, R0, UR6, R11 ;  /* 0x00000006000d7c24 */ /* 0x000fe2000f8e020b */
[----:B------:R-:W-:Y:S01]  /*0130*/  UMOV UR8, 0xd2f1a9fc ;  /* 0xd2f1a9fc00087882 */ /* 0x000fe20000000000 */
[----:B------:R-:W-:Y:S02]  /*0140*/  UMOV UR9, 0x3f50624d ;  /* 0x3f50624d00097882 */ /* 0x000fe40000000000 */
[----:B------:R-:W3:Y:S01]  /*0150*/  I2F.F64.U32 R4, R0 ;  /* 0x0000000000047312 */ /* 0x000ee20000201800 */
[----:B-1----:R-:W-:-:S02]  /*0160*/  DFMA R2, R2, UR8, -R6 ;  /* 0x0000000802027c2b */ /* 0x002fc40008000806 */
[----:B---3--:R-:W-:Y:S01]  /*0170*/  DFMA R4, R4, UR8, -R6 ;  /* 0x0000000804047c2b */ /* 0x008fe20008000806 */
[----:B0-----:R-:W-:-:S05]  /*0180*/  IMAD.WIDE.U32 R6, R13, 0x10, R8 ;  /* 0x000000100d067825 */ /* 0x001fca00078e0008 */
[----:B--2---:R-:W-:Y:S04]  /*0190*/  STG.E.64 desc[UR4][R6.64], R2 ;  /* 0x0000000206007986 */ /* 0x004fe8000c101b04 */
[----:B------:R-:W-:Y:S01]  /*01a0*/  STG.E.64 desc[UR4][R6.64+0x8], R4 ;  /* 0x0000080406007986 */ /* 0x000fe2000c101b04 */
[----:B------:R-:W-:Y:S05]  /*01b0*/  EXIT ;  /* 0x000000000000794d */ /* 0x000fea0003800000 */
.L_x_121:
        /* <DEDUP_REMOVED lines=12> */
.L_x_135:


//--------------------- .nv.global.init           --------------------------
	.section	.nv.global.init,"aw",@progbits
	.align	16
.nv.global.init:
	.type		__cudart_sin_cos_coeffs,@object
	.size		__cudart_sin_cos_coeffs,(__cudart_i2opi_d - __cudart_sin_cos_coeffs)
__cudart_sin_cos_coeffs:
        /*0000*/ 	.byte	0x46, 0xd2, 0xb0, 0x2c, 0xf1, 0xe5, 0x5a, 0xbe, 0x92, 0xe3, 0xac, 0x69, 0xe3, 0x1d, 0xc7, 0x3e
        /*0010*/ 	.byte	0xa1, 0x62, 0xdb, 0x19, 0xa0, 0x01, 0x2a, 0xbf, 0x18, 0x08, 0x11, 0x11, 0x11, 0x11, 0x81, 0x3f
        /*0020*/ 	.byte	0x54, 0x55, 0x55, 0x55, 0x55, 0x55, 0xc5, 0xbf, 0x00, 0x00, 0x00, 0x00, 0x00, 0x00, 0x00, 0x00
        /*0030*/ 	.byte	0x00, 0x00, 0x00, 0x00, 0x00, 0x00, 0x00, 0x00, 0x64, 0x81, 0xfd, 0x20, 0x83, 0xff, 0xa8, 0xbd
        /*0040*/ 	.byte	0x28, 0x85, 0xef, 0xc1, 0xa7, 0xee, 0x21, 0x3e, 0xd9, 0xe6, 0x06, 0x8e, 0x4f, 0x7e, 0x92, 0xbe
        /*0050*/ 	.byte	0xe9, 0xbc, 0xdd, 0x19, 0xa0, 0x01, 0xfa, 0x3e, 0x47, 0x5d, 0xc1, 0x16, 0x6c, 0xc1, 0x56, 0xbf
        /*0060*/ 	.byte	0x51, 0x55, 0x55, 0x55, 0x55, 0x55, 0xa5, 0x3f, 0x00, 0x00, 0x00, 0x00, 0x00, 0x00, 0xe0, 0xbf
        /*0070*/ 	.byte	0x00, 0x00, 0x00, 0x00, 0x00, 0x00, 0xf0, 0x3f, 0x00, 0x00, 0x00, 0x00, 0x00, 0x00, 0x00, 0x00
	.type		__cudart_i2opi_d,@object
	.size		__cudart_i2opi_d,(.L_0 - __cudart_i2opi_d)
__cudart_i2opi_d:
        /* <DEDUP_REMOVED lines=9> */
.L_0:


//--------------------- .nv.shared._Z11special_sumjPdjS_ --------------------------
	.section	.nv.shared._Z11special_sumjPdjS_,"aw",@nobits
	.sectionflags	@""
	.align	8
.nv.shared._Z11special_sumjPdjS_:
	.zero		1032


//--------------------- .nv.shared.reserved.0     --------------------------
	.section	.nv.shared.reserved.0,"aw",@nobits
	.weak		__nv_reservedSMEM_offset_0_alias
	.size		__nv_reservedSMEM_offset_0_alias, 0, 64
	.other		__nv_reservedSMEM_offset_0_alias,@"STO_CUDA_RESERVED_SHARED STV_DEFAULT"
__nv_reservedSMEM_offset_0_alias:
	.zero		0
	.zero		64


//--------------------- .nv.shared._Z23calculate_sum_of_tan_yzjP7Point3DPd --------------------------
	.section	.nv.shared._Z23calculate_sum_of_tan_yzjP7Point3DPd,"aw",@nobits
	.sectionflags	@""
	.align	8
.nv.shared._Z23calculate_sum_of_tan_yzjP7Point3DPd:
	.zero		1032


//--------------------- .nv.shared._Z23calculate_sum_of_tan_xzjP7Point3DPd --------------------------
	.section	.nv.shared._Z23calculate_sum_of_tan_xzjP7Point3DPd,"aw",@nobits
	.sectionflags	@""
	.align	8
.nv.shared._Z23calculate_sum_of_tan_xzjP7Point3DPd:
	.zero		1032


//--------------------- .nv.shared._Z23calculate_sum_of_tan_xyjP7Point3DPd --------------------------
	.section	.nv.shared._Z23calculate_sum_of_tan_xyjP7Point3DPd,"aw",@nobits
	.sectionflags	@""
	.align	8
.nv.shared._Z23calculate_sum_of_tan_xyjP7Point3DPd:
	.zero		1032


//--------------------- .nv.shared._Z13calculate_tanjP7Point3DPd --------------------------
	.section	.nv.shared._Z13calculate_tanjP7Point3DPd,"aw",@nobits
	.sectionflags	@""
	.align	8
.nv.shared._Z13calculate_tanjP7Point3DPd:
	.zero		1032


//--------------------- .nv.shared._Z13calculate_sinjP7Point2DPd --------------------------
	.section	.nv.shared._Z13calculate_sinjP7Point2DPd,"aw",@nobits
	.sectionflags	@""
	.align	8
.nv.shared._Z13calculate_sinjP7Point2DPd:
	.zero		1032


//--------------------- .nv.constant0._Z11special_sumjPdjS_ --------------------------
	.section	.nv.constant0._Z11special_sumjPdjS_,"a",@progbits
	.sectionflags	@""
	.align	4
.nv.constant0._Z11special_sumjPdjS_:
	.zero		928


//--------------------- .nv.constant0._Z23calculate_sum_of_tan_yzjP7Point3DPd --------------------------
	.section	.nv.constant0._Z23calculate_sum_of_tan_yzjP7Point3DPd,"a",@progbits
	.sectionflags	@""
	.align	4
.nv.constant0._Z23calculate_sum_of_tan_yzjP7Point3DPd:
	.zero		920


//--------------------- .nv.constant0._Z23calculate_sum_of_tan_xzjP7Point3DPd --------------------------
	.section	.nv.constant0._Z23calculate_sum_of_tan_xzjP7Point3DPd,"a",@progbits
	.sectionflags	@""
	.align	4
.nv.constant0._Z23calculate_sum_of_tan_xzjP7Point3DPd:
	.zero		920


//--------------------- .nv.constant0._Z23calculate_sum_of_tan_xyjP7Point3DPd --------------------------
	.section	.nv.constant0._Z23calculate_sum_of_tan_xyjP7Point3DPd,"a",@progbits
	.sectionflags	@""
	.align	4
.nv.constant0._Z23calculate_sum_of_tan_xyjP7Point3DPd:
	.zero		920


//--------------------- .nv.constant0._Z13calculate_tanjP7Point3DPd --------------------------
	.section	.nv.constant0._Z13calculate_tanjP7Point3DPd,"a",@progbits
	.sectionflags	@""
	.align	4
.nv.constant0._Z13calculate_tanjP7Point3DPd:
	.zero		920


//--------------------- .nv.constant0._Z13calculate_sinjP7Point2DPd --------------------------
	.section	.nv.constant0._Z13calculate_sinjP7Point2DPd,"a",@progbits
	.sectionflags	@""
	.align	4
.nv.constant0._Z13calculate_sinjP7Point2DPd:
	.zero		920


//--------------------- .nv.constant0._Z13generate_cubeP7Point3Di --------------------------
	.section	.nv.constant0._Z13generate_cubeP7Point3Di,"a",@progbits
	.sectionflags	@""
	.align	4
.nv.constant0._Z13generate_cubeP7Point3Di:
	.zero		908


//--------------------- .nv.constant0._Z15generate_squareP7Point2Dj --------------------------
	.section	.nv.constant0._Z15generate_squareP7Point2Dj,"a",@progbits
	.sectionflags	@""
	.align	4
.nv.constant0._Z15generate_squareP7Point2Dj:
	.zero		908


//--------------------- SYMBOLS --------------------------

	.type		.nv.reservedSmem.offset0,@object
	.size		.nv.reservedSmem.offset0,0x4
	.type		.nv.reservedSmem.cap,@object
	.size		.nv.reservedSmem.cap,0x4
